	.target	sm_100a

	.elftype	@"ET_EXEC"


//--------------------- .note.nv.tkinfo           --------------------------
	.section	.note.nv.tkinfo,"",@"SHT_NOTE"
	.sectionflags	@"SHF_NOTE_NV_TKINFO"
	.tkinfo
        /*0018*/ 	.word	0x00000002
        /*0030*/ 	.string	""
        /*0030*/ 	.string	"ptxas"
        /*0030*/ 	.string	"Cuda compilation tools, release 13.0, V13.0.88"
        /*0030*/ 	.string	"Build cuda_13.0.r13.0/compiler.36424714_0"
        /*0030*/ 	.string	"-arch sm_100a -m 64 "



//--------------------- .note.nv.cuinfo           --------------------------
	.section	.note.nv.cuinfo,"",@"SHT_NOTE"
	.sectionflags	@"SHF_NOTE_NV_CUINFO"
        /*0018*/ 	.short	0x0002
        /*001a*/ 	.short	0x0064
        /*001c*/ 	.short	0x0082
	.zero		2


//--------------------- .nv.info                  --------------------------
	.section	.nv.info,"",@"SHT_CUDA_INFO"
	.align	4


	//----- nvinfo : EIATTR_REGCOUNT
	.align		4
        /*0000*/ 	.byte	0x04, 0x2f
        /*0002*/ 	.short	(.L_19 - .L_18)
	.align		4
.L_18:
        /*0004*/ 	.word	index@(_ZN7cutlass13device_kernelINS_4gemm6kernel13GemmUniversalIN4cute5tupleIJiiiiEEENS1_10collective13CollectiveMmaINS1_35MainloopSm100TmaUmmaWarpSpecializedILi3ELi2ELi4ENS5_IJNS4_1CILi2EEENSA_ILi1EEESC_EEEEENS5_IJNSA_ILi128EEESF_NSA_ILi64EEEEEENS_12float_e5m2_tENS5_IJlSC_lEEESI_SJ_NS4_8TiledMMAINS4_8MMA_AtomIJNS4_10MMA_TraitsINS4_25SM100_MMA_F8F6F4_2x1SM_SSEJSI_SI_fSF_SF_NS4_17integral_constantINS4_4UMMA5MajorELSQ_0EEESR_NSO_INSP_7ScaleInELSS_0EEEST_EEEEEENS4_6LayoutINS5_IJSC_SC_SC_EEENS5_IJNSA_ILi0EEESY_SY_EEEEENS5_IJNS4_10UnderscoreES11_S11_EEEEENS4_18SM100_TMA_2SM_LOADENS4_14ComposedLayoutINS4_7SwizzleILi2ELi4ELi3EEENS4_18smem_ptr_flag_bitsILi8EEENSW_INS5_IJNSA_ILi8EEESG_EEENS5_IJSG_SC_EEEEEEEvNS4_8identityES14_S1E_vS1F_EENS_8epilogue10collective18CollectiveEpilogueINS1H_23Sm100TmaWarpSpecializedILi2ELi2ELi32ELb0ELb0EEEJNS5_IJSG_SF_SG_EEENS5_IJNSW_ISG_SC_EENSW_INS5_IJNSA_ILi32EEESB_EEENS5_IJSC_SG_EEEEEEEESI_SJ_SI_SJ_NS1H_6fusion15FusionCallbacksIS1L_NS1T_17LinearCombinationISI_fSI_fLNS_15FloatRoundStyleE2EEES1M_S1S_JEEENS4_5SM1004TMEM4LOAD26SM100_TMEM_LOAD_32dp32b32xENS4_13SM90_TMA_LOADENS15_INS16_ILi1ELi4ELi3EEES19_NSW_INS5_IJS1A_S1O_EEENS5_IJS1O_SC_EEEEEEENS4_39AutoVectorizingCopyWithAssumedAlignmentILi128EEENS4_14SM90_TMA_STOREES28_S2A_S2A_EEEvvEEEEvNT_6ParamsE)
        /*0008*/ 	.word	0x00000080


	//----- nvinfo : EIATTR_FRAME_SIZE
	.align		4
.L_19:
        /*000c*/ 	.byte	0x04, 0x11
        /*000e*/ 	.short	(.L_21 - .L_20)
	.align		4
.L_20:
        /*0010*/ 	.word	index@($__internal_2_$__cuda_sm10x_tcgen05_guardrail_trap_unallocated_columns_being_dealloced)
        /*0014*/ 	.word	0x00000000


	//----- nvinfo : EIATTR_FRAME_SIZE
	.align		4
.L_21:
        /*0018*/ 	.byte	0x04, 0x11
        /*001a*/ 	.short	(.L_23 - .L_22)
	.align		4
.L_22:
        /*001c*/ 	.word	index@($__internal_1_$__cuda_sm10x_tcgen05_guardrail_trap_phase_invalid_during_alloc)
        /*0020*/ 	.word	0x00000000


	//----- nvinfo : EIATTR_FRAME_SIZE
	.align		4
.L_23:
        /*0024*/ 	.byte	0x04, 0x11
        /*0026*/ 	.short	(.L_25 - .L_24)
	.align		4
.L_24:
        /*0028*/ 	.word	index@($__internal_0_$__cuda_sm10x_tcgen05_guardrail_trap_col_being_dealloced_not_returned_by_alloc)
        /*002c*/ 	.word	0x00000000


	//----- nvinfo : EIATTR_FRAME_SIZE
	.align		4
.L_25:
        /*0030*/ 	.byte	0x04, 0x11
        /*0032*/ 	.short	(.L_27 - .L_26)
	.align		4
.L_26:
        /*0034*/ 	.word	index@(_ZN7cutlass13device_kernelINS_4gemm6kernel13GemmUniversalIN4cute5tupleIJiiiiEEENS1_10collective13CollectiveMmaINS1_35MainloopSm100TmaUmmaWarpSpecializedILi3ELi2ELi4ENS5_IJNS4_1CILi2EEENSA_ILi1EEESC_EEEEENS5_IJNSA_ILi128EEESF_NSA_ILi64EEEEEENS_12float_e5m2_tENS5_IJlSC_lEEESI_SJ_NS4_8TiledMMAINS4_8MMA_AtomIJNS4_10MMA_TraitsINS4_25SM100_MMA_F8F6F4_2x1SM_SSEJSI_SI_fSF_SF_NS4_17integral_constantINS4_4UMMA5MajorELSQ_0EEESR_NSO_INSP_7ScaleInELSS_0EEEST_EEEEEENS4_6LayoutINS5_IJSC_SC_SC_EEENS5_IJNSA_ILi0EEESY_SY_EEEEENS5_IJNS4_10UnderscoreES11_S11_EEEEENS4_18SM100_TMA_2SM_LOADENS4_14ComposedLayoutINS4_7SwizzleILi2ELi4ELi3EEENS4_18smem_ptr_flag_bitsILi8EEENSW_INS5_IJNSA_ILi8EEESG_EEENS5_IJSG_SC_EEEEEEEvNS4_8identityES14_S1E_vS1F_EENS_8epilogue10collective18CollectiveEpilogueINS1H_23Sm100TmaWarpSpecializedILi2ELi2ELi32ELb0ELb0EEEJNS5_IJSG_SF_SG_EEENS5_IJNSW_ISG_SC_EENSW_INS5_IJNSA_ILi32EEESB_EEENS5_IJSC_SG_EEEEEEEESI_SJ_SI_SJ_NS1H_6fusion15FusionCallbacksIS1L_NS1T_17LinearCombinationISI_fSI_fLNS_15FloatRoundStyleE2EEES1M_S1S_JEEENS4_5SM1004TMEM4LOAD26SM100_TMEM_LOAD_32dp32b32xENS4_13SM90_TMA_LOADENS15_INS16_ILi1ELi4ELi3EEES19_NSW_INS5_IJS1A_S1O_EEENS5_IJS1O_SC_EEEEEEENS4_39AutoVectorizingCopyWithAssumedAlignmentILi128EEENS4_14SM90_TMA_STOREES28_S2A_S2A_EEEvvEEEEvNT_6ParamsE)
        /*0038*/ 	.word	0x00000000


	//----- nvinfo : EIATTR_MIN_STACK_SIZE
	.align		4
.L_27:
        /*003c*/ 	.byte	0x04, 0x12
        /*003e*/ 	.short	(.L_29 - .L_28)
	.align		4
.L_28:
        /*0040*/ 	.word	index@(_ZN7cutlass13device_kernelINS_4gemm6kernel13GemmUniversalIN4cute5tupleIJiiiiEEENS1_10collective13CollectiveMmaINS1_35MainloopSm100TmaUmmaWarpSpecializedILi3ELi2ELi4ENS5_IJNS4_1CILi2EEENSA_ILi1EEESC_EEEEENS5_IJNSA_ILi128EEESF_NSA_ILi64EEEEEENS_12float_e5m2_tENS5_IJlSC_lEEESI_SJ_NS4_8TiledMMAINS4_8MMA_AtomIJNS4_10MMA_TraitsINS4_25SM100_MMA_F8F6F4_2x1SM_SSEJSI_SI_fSF_SF_NS4_17integral_constantINS4_4UMMA5MajorELSQ_0EEESR_NSO_INSP_7ScaleInELSS_0EEEST_EEEEEENS4_6LayoutINS5_IJSC_SC_SC_EEENS5_IJNSA_ILi0EEESY_SY_EEEEENS5_IJNS4_10UnderscoreES11_S11_EEEEENS4_18SM100_TMA_2SM_LOADENS4_14ComposedLayoutINS4_7SwizzleILi2ELi4ELi3EEENS4_18smem_ptr_flag_bitsILi8EEENSW_INS5_IJNSA_ILi8EEESG_EEENS5_IJSG_SC_EEEEEEEvNS4_8identityES14_S1E_vS1F_EENS_8epilogue10collective18CollectiveEpilogueINS1H_23Sm100TmaWarpSpecializedILi2ELi2ELi32ELb0ELb0EEEJNS5_IJSG_SF_SG_EEENS5_IJNSW_ISG_SC_EENSW_INS5_IJNSA_ILi32EEESB_EEENS5_IJSC_SG_EEEEEEEESI_SJ_SI_SJ_NS1H_6fusion15FusionCallbacksIS1L_NS1T_17LinearCombinationISI_fSI_fLNS_15FloatRoundStyleE2EEES1M_S1S_JEEENS4_5SM1004TMEM4LOAD26SM100_TMEM_LOAD_32dp32b32xENS4_13SM90_TMA_LOADENS15_INS16_ILi1ELi4ELi3EEES19_NSW_INS5_IJS1A_S1O_EEENS5_IJS1O_SC_EEEEEEENS4_39AutoVectorizingCopyWithAssumedAlignmentILi128EEENS4_14SM90_TMA_STOREES28_S2A_S2A_EEEvvEEEEvNT_6ParamsE)
        /*0044*/ 	.word	0x00000000
.L_29:


//--------------------- .nv.compat                --------------------------
	.section	.nv.compat,"",@"SHT_CUDA_COMPAT_INFO"
	.align	4
        /*0000*/ 	.byte	0x02, 0x09, 0x01, 0x00, 0x02, 0x02, 0x02, 0x00, 0x02, 0x05, 0x05, 0x00, 0x03, 0x07, 0x01, 0x01
        /*0010*/ 	.byte	0x02, 0x03, 0x01, 0x00, 0x02, 0x06, 0x01, 0x00, 0x04, 0x0b, 0x08, 0x00, 0x09, 0x00, 0x00, 0x00
        /*0020*/ 	.byte	0x00, 0x00, 0x00, 0x00


//--------------------- .nv.info._ZN7cutlass13device_kernelINS_4gemm6kernel13GemmUniversalIN4cute5tupleIJiiiiEEENS1_10collective13CollectiveMmaINS1_35MainloopSm100TmaUmmaWarpSpecializedILi3ELi2ELi4ENS5_IJNS4_1CILi2EEENSA_ILi1EEESC_EEEEENS5_IJNSA_ILi128EEESF_NSA_ILi64EEEEEENS_12float_e5m2_tENS5_IJlSC_lEEESI_SJ_NS4_8TiledMMAINS4_8MMA_AtomIJNS4_10MMA_TraitsINS4_25SM100_MMA_F8F6F4_2x1SM_SSEJSI_SI_fSF_SF_NS4_17integral_constantINS4_4UMMA5MajorELSQ_0EEESR_NSO_INSP_7ScaleInELSS_0EEEST_EEEEEENS4_6LayoutINS5_IJSC_SC_SC_EEENS5_IJNSA_ILi0EEESY_SY_EEEEENS5_IJNS4_10UnderscoreES11_S11_EEEEENS4_18SM100_TMA_2SM_LOADENS4_14ComposedLayoutINS4_7SwizzleILi2ELi4ELi3EEENS4_18smem_ptr_flag_bitsILi8EEENSW_INS5_IJNSA_ILi8EEESG_EEENS5_IJSG_SC_EEEEEEEvNS4_8identityES14_S1E_vS1F_EENS_8epilogue10collective18CollectiveEpilogueINS1H_23Sm100TmaWarpSpecializedILi2ELi2ELi32ELb0ELb0EEEJNS5_IJSG_SF_SG_EEENS5_IJNSW_ISG_SC_EENSW_INS5_IJNSA_ILi32EEESB_EEENS5_IJSC_SG_EEEEEEEESI_SJ_SI_SJ_NS1H_6fusion15FusionCallbacksIS1L_NS1T_17LinearCombinationISI_fSI_fLNS_15FloatRoundStyleE2EEES1M_S1S_JEEENS4_5SM1004TMEM4LOAD26SM100_TMEM_LOAD_32dp32b32xENS4_13SM90_TMA_LOADENS15_INS16_ILi1ELi4ELi3EEES19_NSW_INS5_IJS1A_S1O_EEENS5_IJS1O_SC_EEEEEEENS4_39AutoVectorizingCopyWithAssumedAlignmentILi128EEENS4_14SM90_TMA_STOREES28_S2A_S2A_EEEvvEEEEvNT_6ParamsE --------------------------
	.section	.nv.info._ZN7cutlass13device_kernelINS_4gemm6kernel13GemmUniversalIN4cute5tupleIJiiiiEEENS1_10collective13CollectiveMmaINS1_35MainloopSm100TmaUmmaWarpSpecializedILi3ELi2ELi4ENS5_IJNS4_1CILi2EEENSA_ILi1EEESC_EEEEENS5_IJNSA_ILi128EEESF_NSA_ILi64EEEEEENS_12float_e5m2_tENS5_IJlSC_lEEESI_SJ_NS4_8TiledMMAINS4_8MMA_AtomIJNS4_10MMA_TraitsINS4_25SM100_MMA_F8F6F4_2x1SM_SSEJSI_SI_fSF_SF_NS4_17integral_constantINS4_4UMMA5MajorELSQ_0EEESR_NSO_INSP_7ScaleInELSS_0EEEST_EEEEEENS4_6LayoutINS5_IJSC_SC_SC_EEENS5_IJNSA_ILi0EEESY_SY_EEEEENS5_IJNS4_10UnderscoreES11_S11_EEEEENS4_18SM100_TMA_2SM_LOADENS4_14ComposedLayoutINS4_7SwizzleILi2ELi4ELi3EEENS4_18smem_ptr_flag_bitsILi8EEENSW_INS5_IJNSA_ILi8EEESG_EEENS5_IJSG_SC_EEEEEEEvNS4_8identityES14_S1E_vS1F_EENS_8epilogue10collective18CollectiveEpilogueINS1H_23Sm100TmaWarpSpecializedILi2ELi2ELi32ELb0ELb0EEEJNS5_IJSG_SF_SG_EEENS5_IJNSW_ISG_SC_EENSW_INS5_IJNSA_ILi32EEESB_EEENS5_IJSC_SG_EEEEEEEESI_SJ_SI_SJ_NS1H_6fusion15FusionCallbacksIS1L_NS1T_17LinearCombinationISI_fSI_fLNS_15FloatRoundStyleE2EEES1M_S1S_JEEENS4_5SM1004TMEM4LOAD26SM100_TMEM_LOAD_32dp32b32xENS4_13SM90_TMA_LOADENS15_INS16_ILi1ELi4ELi3EEES19_NSW_INS5_IJS1A_S1O_EEENS5_IJS1O_SC_EEEEEEENS4_39AutoVectorizingCopyWithAssumedAlignmentILi128EEENS4_14SM90_TMA_STOREES28_S2A_S2A_EEEvvEEEEvNT_6ParamsE,"",@"SHT_CUDA_INFO"
	.sectionflags	@""
	.align	4


	//----- nvinfo : EIATTR_CUDA_API_VERSION
	.align		4
        /*0000*/ 	.byte	0x04, 0x37
        /*0002*/ 	.short	(.L_31 - .L_30)
.L_30:
        /*0004*/ 	.word	0x00000082


	//----- nvinfo : EIATTR_KPARAM_INFO
	.align		4
.L_31:
        /*0008*/ 	.byte	0x04, 0x17
        /*000a*/ 	.short	(.L_33 - .L_32)
.L_32:
        /*000c*/ 	.word	0x00000000
        /*0010*/ 	.short	0x0000
        /*0012*/ 	.short	0x0000
        /*0014*/ 	.byte	0x00, 0xf0, 0x01, 0x20


	//----- nvinfo : EIATTR_AT_ENTRY_FRAGMENTS
	.align		4
.L_33:
        /*0018*/ 	.byte	0x04, 0x4f
        /*001a*/ 	.short	(.L_35 - .L_34)


	//   ....[0]....
.L_34:
        /*001c*/ 	.word	0x00000007


	//----- nvinfo : EIATTR_RESERVED_SMEM_USED
	.align		4
.L_35:
        /*0020*/ 	.byte	0x01, 0x41
	.zero		2


	//----- nvinfo : EIATTR_SPARSE_MMA_MASK
	.align		4
        /*0024*/ 	.byte	0x03, 0x50
        /*0026*/ 	.short	0x0000


	//----- nvinfo : EIATTR_TCGEN05_2CTA_USED
	.align		4
        /*0028*/ 	.byte	0x01, 0x52
	.zero		2


	//----- nvinfo : EIATTR_MAXREG_COUNT
	.align		4
        /*002c*/ 	.byte	0x03, 0x1b
        /*002e*/ 	.short	0x00ff


	//----- nvinfo : EIATTR_NUM_BARRIERS
	.align		4
        /*0030*/ 	.byte	0x02, 0x4c
        /*0032*/ 	.byte	0x07
	.zero		1


	//----- nvinfo : EIATTR_EXTERNS
	.align		4
        /*0034*/ 	.byte	0x04, 0x0f
        /*0036*/ 	.short	(.L_37 - .L_36)


	//   ....[0]....
	.align		4
.L_36:
        /*0038*/ 	.word	index@(__assertfail)


	//----- nvinfo : EIATTR_MERCURY_ISA_VERSION
	.align		4
.L_37:
        /*003c*/ 	.byte	0x03, 0x5f
        /*003e*/ 	.short	0x0101


	//----- nvinfo : EIATTR_INT_WARP_WIDE_INSTR_OFFSETS
	.align		4
        /*0040*/ 	.byte	0x04, 0x31
        /*0042*/ 	.short	(.L_39 - .L_38)


	//   ....[0]....
.L_38:
        /*0044*/ 	.word	0x00000cb0


	//   ....[1]....
        /*0048*/ 	.word	0x00000d50


	//   ....[2]....
        /*004c*/ 	.word	0x00002080


	//   ....[3]....
        /*0050*/ 	.word	0x00003df0


	//   ....[4]....
        /*0054*/ 	.word	0x00003e10


	//   ....[5]....
        /*0058*/ 	.word	0x00003e40


	//   ....[6]....
        /*005c*/ 	.word	0x00004770


	//   ....[7]....
        /*0060*/ 	.word	0x00004790


	//   ....[8]....
        /*0064*/ 	.word	0x00004890


	//   ....[9]....
        /*0068*/ 	.word	0x00004a20


	//   ....[10]....
        /*006c*/ 	.word	0x00004a30


	//   ....[11]....
        /*0070*/ 	.word	0x00004bc0


	//----- nvinfo : EIATTR_COOP_GROUP_MASK_REGIDS
	.align		4
.L_39:
        /*0074*/ 	.byte	0x04, 0x29
        /*0076*/ 	.short	(.L_41 - .L_40)


	//   ....[0]....
.L_40:
        /*0078*/ 	.word	0xffffffff


	//   ....[1]....
        /*007c*/ 	.word	0xffffffff


	//   ....[2]....
        /*0080*/ 	.word	0xffffffff


	//   ....[3]....
        /*0084*/ 	.word	0xffffffff


	//   ....[4]....
        /*0088*/ 	.word	0xffffffff


	//   ....[5]....
        /*008c*/ 	.word	0xffffffff


	//   ....[6]....
        /*0090*/ 	.word	0xffffffff


	//   ....[7]....
        /*0094*/ 	.word	0xffffffff


	//   ....[8]....
        /*0098*/ 	.word	0xffffffff


	//   ....[9]....
        /*009c*/ 	.word	0xffffffff


	//   ....[10]....
        /*00a0*/ 	.word	0xffffffff


	//   ....[11]....
        /*00a4*/ 	.word	0xffffffff


	//   ....[12]....
        /*00a8*/ 	.word	0xffffffff


	//   ....[13]....
        /*00ac*/ 	.word	0xffffffff


	//----- nvinfo : EIATTR_COOP_GROUP_INSTR_OFFSETS
	.align		4
.L_41:
        /*00b0*/ 	.byte	0x04, 0x28
        /*00b2*/ 	.short	(.L_43 - .L_42)


	//   ....[0]....
.L_42:
        /*00b4*/ 	.word	0x000000c0


	//   ....[1]....
        /*00b8*/ 	.word	0x00000500


	//   ....[2]....
        /*00bc*/ 	.word	0x00000660


	//   ....[3]....
        /*00c0*/ 	.word	0x000007b0


	//   ....[4]....
        /*00c4*/ 	.word	0x000008a0


	//   ....[5]....
        /*00c8*/ 	.word	0x00000a00


	//   ....[6]....
        /*00cc*/ 	.word	0x00000b90


	//   ....[7]....
        /*00d0*/ 	.word	0x00000dd0


	//   ....[8]....
        /*00d4*/ 	.word	0x00001f60


	//   ....[9]....
        /*00d8*/ 	.word	0x00002cb0


	//   ....[10]....
        /*00dc*/ 	.word	0x00003180


	//   ....[11]....
        /*00e0*/ 	.word	0x000031b0


	//   ....[12]....
        /*00e4*/ 	.word	0x00003cf0


	//   ....[13]....
        /*00e8*/ 	.word	0x00003f00


	//----- nvinfo : EIATTR_VRC_CTA_INIT_COUNT
	.align		4
.L_43:
        /*00ec*/ 	.byte	0x02, 0x4a
        /*00ee*/ 	.byte	0x80
	.zero		1


	//----- nvinfo : EIATTR_SYSCALL_OFFSETS
	.align		4
        /*00f0*/ 	.byte	0x04, 0x46
        /*00f2*/ 	.short	(.L_45 - .L_44)


	//   ....[0]....
.L_44:
        /*00f4*/ 	.word	0x00005610


	//   ....[1]....
        /*00f8*/ 	.word	0x00005750


	//   ....[2]....
        /*00fc*/ 	.word	0x00005f40


	//   ....[3]....
        /*0100*/ 	.word	0x00006d20


	//----- nvinfo : EIATTR_MBARRIER_INSTR_OFFSETS
	.align		4
.L_45:
        /*0104*/ 	.byte	0x04, 0x39
        /*0106*/ 	.short	(.L_47 - .L_46)


	//   ....[0]....
.L_46:
        /*0108*/ 	.word	0x000005f0
        /*010c*/ 	.word	0x000000ff
        /*0110*/ 	.word	0x00000000
        /*0114*/ 	.short	0x0100
        /*0116*/ 	.byte	0x08
	.zero		1


	//   ....[1]....
        /*0118*/ 	.word	0x00000600
        /*011c*/ 	.word	0x000000ff
        /*0120*/ 	.word	0x00000018
        /*0124*/ 	.short	0x0100
        /*0126*/ 	.byte	0x08
	.zero		1


	//   ....[2]....
        /*0128*/ 	.word	0x00000610
        /*012c*/ 	.word	0x000000ff
        /*0130*/ 	.word	0x00000008
        /*0134*/ 	.short	0x0100
        /*0136*/ 	.byte	0x08
	.zero		1


	//   ....[3]....
        /*0138*/ 	.word	0x00000620
        /*013c*/ 	.word	0x000000ff
        /*0140*/ 	.word	0x00000020
        /*0144*/ 	.short	0x0100
        /*0146*/ 	.byte	0x08
	.zero		1


	//   ....[4]....
        /*0148*/ 	.word	0x00000630
        /*014c*/ 	.word	0x000000ff
        /*0150*/ 	.word	0x00000010
        /*0154*/ 	.short	0x0100
        /*0156*/ 	.byte	0x08
	.zero		1


	//   ....[5]....
        /*0158*/ 	.word	0x00000640
        /*015c*/ 	.word	0x000000ff
        /*0160*/ 	.word	0x00000028
        /*0164*/ 	.short	0x0100
        /*0166*/ 	.byte	0x08
	.zero		1


	//   ....[6]....
        /*0168*/ 	.word	0x00000760
        /*016c*/ 	.word	0x000000ff
        /*0170*/ 	.word	0x00000030
        /*0174*/ 	.short	0x0100
        /*0176*/ 	.byte	0x09
	.zero		1


	//   ....[7]....
        /*0178*/ 	.word	0x00000770
        /*017c*/ 	.word	0x000000ff
        /*0180*/ 	.word	0x00000040
        /*0184*/ 	.short	0x0100
        /*0186*/ 	.byte	0x09
	.zero		1


	//   ....[8]....
        /*0188*/ 	.word	0x00000780
        /*018c*/ 	.word	0x000000ff
        /*0190*/ 	.word	0x00000038
        /*0194*/ 	.short	0x0100
        /*0196*/ 	.byte	0x09
	.zero		1


	//   ....[9]....
        /*0198*/ 	.word	0x00000790
        /*019c*/ 	.word	0x000000ff
        /*01a0*/ 	.word	0x00000048
        /*01a4*/ 	.short	0x0100
        /*01a6*/ 	.byte	0x09
	.zero		1


	//   ....[10]....
        /*01a8*/ 	.word	0x00000870
        /*01ac*/ 	.word	0x000000ff
        /*01b0*/ 	.word	0x00000050
        /*01b4*/ 	.short	0x0100
        /*01b6*/ 	.byte	0x08
	.zero		1


	//   ....[11]....
        /*01b8*/ 	.word	0x00000880
        /*01bc*/ 	.word	0x000000ff
        /*01c0*/ 	.word	0x00000058
        /*01c4*/ 	.short	0x0100
        /*01c6*/ 	.byte	0x08
	.zero		1


	//   ....[12]....
        /*01c8*/ 	.word	0x000009b0
        /*01cc*/ 	.word	0x000000ff
        /*01d0*/ 	.word	0x00000060
        /*01d4*/ 	.short	0x0100
        /*01d6*/ 	.byte	0x08
	.zero		1


	//   ....[13]....
        /*01d8*/ 	.word	0x000009c0
        /*01dc*/ 	.word	0x000000ff
        /*01e0*/ 	.word	0x00000070
        /*01e4*/ 	.short	0x0100
        /*01e6*/ 	.byte	0x08
	.zero		1


	//   ....[14]....
        /*01e8*/ 	.word	0x000009d0
        /*01ec*/ 	.word	0x000000ff
        /*01f0*/ 	.word	0x00000068
        /*01f4*/ 	.short	0x0100
        /*01f6*/ 	.byte	0x08
	.zero		1


	//   ....[15]....
        /*01f8*/ 	.word	0x000009e0
        /*01fc*/ 	.word	0x000000ff
        /*0200*/ 	.word	0x00000078
        /*0204*/ 	.short	0x0100
        /*0206*/ 	.byte	0x08
	.zero		1


	//   ....[16]....
        /*0208*/ 	.word	0x00000b00
        /*020c*/ 	.word	0x000000ff
        /*0210*/ 	.word	0x00000080
        /*0214*/ 	.short	0x0100
        /*0216*/ 	.byte	0x09
	.zero		1


	//   ....[17]....
        /*0218*/ 	.word	0x00000b10
        /*021c*/ 	.word	0x000000ff
        /*0220*/ 	.word	0x000000a0
        /*0224*/ 	.short	0x0100
        /*0226*/ 	.byte	0x09
	.zero		1


	//   ....[18]....
        /*0228*/ 	.word	0x00000b20
        /*022c*/ 	.word	0x000000ff
        /*0230*/ 	.word	0x00000088
        /*0234*/ 	.short	0x0100
        /*0236*/ 	.byte	0x09
	.zero		1


	//   ....[19]....
        /*0238*/ 	.word	0x00000b30
        /*023c*/ 	.word	0x000000ff
        /*0240*/ 	.word	0x000000a8
        /*0244*/ 	.short	0x0100
        /*0246*/ 	.byte	0x09
	.zero		1


	//   ....[20]....
        /*0248*/ 	.word	0x00000b40
        /*024c*/ 	.word	0x000000ff
        /*0250*/ 	.word	0x00000090
        /*0254*/ 	.short	0x0100
        /*0256*/ 	.byte	0x09
	.zero		1


	//   ....[21]....
        /*0258*/ 	.word	0x00000b50
        /*025c*/ 	.word	0x000000ff
        /*0260*/ 	.word	0x000000b0
        /*0264*/ 	.short	0x0100
        /*0266*/ 	.byte	0x09
	.zero		1


	//   ....[22]....
        /*0268*/ 	.word	0x00000b60
        /*026c*/ 	.word	0x000000ff
        /*0270*/ 	.word	0x00000098
        /*0274*/ 	.short	0x0100
        /*0276*/ 	.byte	0x09
	.zero		1


	//   ....[23]....
        /*0278*/ 	.word	0x00000b70
        /*027c*/ 	.word	0x000000ff
        /*0280*/ 	.word	0x000000b8
        /*0284*/ 	.short	0x0100
        /*0286*/ 	.byte	0x09
	.zero		1


	//   ....[24]....
        /*0288*/ 	.word	0x00000c60
        /*028c*/ 	.word	0x000000ff
        /*0290*/ 	.word	0x000000c0
        /*0294*/ 	.short	0x0100
        /*0296*/ 	.byte	0x08
	.zero		1


	//   ....[25]....
        /*0298*/ 	.word	0x00000c70
        /*029c*/ 	.word	0x000000ff
        /*02a0*/ 	.word	0x000000d0
        /*02a4*/ 	.short	0x0100
        /*02a6*/ 	.byte	0x08
	.zero		1


	//   ....[26]....
        /*02a8*/ 	.word	0x00000c80
        /*02ac*/ 	.word	0x000000ff
        /*02b0*/ 	.word	0x000000c8
        /*02b4*/ 	.short	0x0100
        /*02b6*/ 	.byte	0x08
	.zero		1


	//   ....[27]....
        /*02b8*/ 	.word	0x00000c90
        /*02bc*/ 	.word	0x000000ff
        /*02c0*/ 	.word	0x000000d8
        /*02c4*/ 	.short	0x0100
        /*02c6*/ 	.byte	0x08
	.zero		1


	//   ....[28]....
        /*02c8*/ 	.word	0x00000d80
        /*02cc*/ 	.word	0x000000ff
        /*02d0*/ 	.word	0x000000e0
        /*02d4*/ 	.short	0x0100
        /*02d6*/ 	.byte	0x07
	.zero		1


	//   ....[29]....
        /*02d8*/ 	.word	0x00001790
        /*02dc*/ 	.word	0x00000003
        /*02e0*/ 	.word	0x000000d0
        /*02e4*/ 	.short	0x010a
        /*02e6*/ 	.byte	0xff
	.zero		1


	//   ....[30]....
        /*02e8*/ 	.word	0x000017c0
        /*02ec*/ 	.word	0x00000003
        /*02f0*/ 	.word	0x000000c0
        /*02f4*/ 	.short	0x0101
        /*02f6*/ 	.byte	0xff
	.zero		1


	//   ....[31]....
        /*02f8*/ 	.word	0x000018c0
        /*02fc*/ 	.word	0x000000ff
        /*0300*/ 	.word	0x00000018
        /*0304*/ 	.short	0x010a
        /*0306*/ 	.byte	0x08
	.zero		1


	//   ....[32]....
        /*0308*/ 	.word	0x00001980
        /*030c*/ 	.word	0x000000ff
        /*0310*/ 	.word	0x00000018
        /*0314*/ 	.short	0x010a
        /*0316*/ 	.byte	0x21
	.zero		1


	//   ....[33]....
        /*0318*/ 	.word	0x00001b40
        /*031c*/ 	.word	0x000000ff
        /*0320*/ 	.word	0x00000018
        /*0324*/ 	.short	0x010a
        /*0326*/ 	.byte	0x08
	.zero		1


	//   ....[34]....
        /*0328*/ 	.word	0x00001c20
        /*032c*/ 	.word	0x000000ff
        /*0330*/ 	.word	0x00000058
        /*0334*/ 	.short	0x0101
        /*0336*/ 	.byte	0x06
	.zero		1


	//   ....[35]....
        /*0338*/ 	.word	0x00001c40
        /*033c*/ 	.word	0x000000ff
        /*0340*/ 	.word	0x00000018
        /*0344*/ 	.short	0x010a
        /*0346*/ 	.byte	0x08
	.zero		1


	//   ....[36]....
        /*0348*/ 	.word	0x00001cc0
        /*034c*/ 	.word	0x000000ff
        /*0350*/ 	.word	0x00000018
        /*0354*/ 	.short	0x010a
        /*0356*/ 	.byte	0x11
	.zero		1


	//   ....[37]....
        /*0358*/ 	.word	0x00001e50
        /*035c*/ 	.word	0x000000ff
        /*0360*/ 	.word	0x00000018
        /*0364*/ 	.short	0x010a
        /*0366*/ 	.byte	0x08
	.zero		1


	//   ....[38]....
        /*0368*/ 	.word	0x00001f90
        /*036c*/ 	.word	0x00000002
        /*0370*/ 	.word	0x00000060
        /*0374*/ 	.short	0x010a
        /*0376*/ 	.byte	0xff
	.zero		1


	//   ....[39]....
        /*0378*/ 	.word	0x00002050
        /*037c*/ 	.word	0x00000002
        /*0380*/ 	.word	0x00000000
        /*0384*/ 	.short	0x0101
        /*0386*/ 	.byte	0xff
	.zero		1


	//   ....[40]....
        /*0388*/ 	.word	0x000025b0
        /*038c*/ 	.word	0x000000ff
        /*0390*/ 	.word	0x00000000
        /*0394*/ 	.short	0x010a
        /*0396*/ 	.byte	0x04
	.zero		1


	//   ....[41]....
        /*0398*/ 	.word	0x00002640
        /*039c*/ 	.word	0x000000ff
        /*03a0*/ 	.word	0x00000000
        /*03a4*/ 	.short	0x010a
        /*03a6*/ 	.byte	0x04
	.zero		1


	//   ....[42]....
        /*03a8*/ 	.word	0x000026e0
        /*03ac*/ 	.word	0x00000000
        /*03b0*/ 	.word	0x00000000
        /*03b4*/ 	.short	0x010a
        /*03b6*/ 	.byte	0xff
	.zero		1


	//   ....[43]....
        /*03b8*/ 	.word	0x00002810
        /*03bc*/ 	.word	0x00000000
        /*03c0*/ 	.word	0x000000c0
        /*03c4*/ 	.short	0x010a
        /*03c6*/ 	.byte	0xff
	.zero		1


	//   ....[44]....
        /*03c8*/ 	.word	0x00002880
        /*03cc*/ 	.word	0x00000004
        /*03d0*/ 	.word	0x00000000
        /*03d4*/ 	.short	0x0101
        /*03d6*/ 	.byte	0xff
	.zero		1


	//   ....[45]....
        /*03d8*/ 	.word	0x000028a0
        /*03dc*/ 	.word	0x000000ff
        /*03e0*/ 	.word	0x00000070
        /*03e4*/ 	.short	0x010a
        /*03e6*/ 	.byte	0x05
	.zero		1


	//   ....[46]....
        /*03e8*/ 	.word	0x000029c0
        /*03ec*/ 	.word	0x00000000
        /*03f0*/ 	.word	0x00000060
        /*03f4*/ 	.short	0x010a
        /*03f6*/ 	.byte	0xff
	.zero		1


	//   ....[47]....
        /*03f8*/ 	.word	0x00002ac0
        /*03fc*/ 	.word	0x00000000
        /*0400*/ 	.word	0x00000000
        /*0404*/ 	.short	0x0101
        /*0406*/ 	.byte	0xff
	.zero		1


	//   ....[48]....
        /*0408*/ 	.word	0x00002b50
        /*040c*/ 	.word	0x000000ff
        /*0410*/ 	.word	0x00000070
        /*0414*/ 	.short	0x0106
        /*0416*/ 	.byte	0x05
	.zero		1


	//   ....[49]....
        /*0418*/ 	.word	0x00002b70
        /*041c*/ 	.word	0x000000ff
        /*0420*/ 	.word	0x00000070
        /*0424*/ 	.short	0x010a
        /*0426*/ 	.byte	0x05
	.zero		1


	//   ....[50]....
        /*0428*/ 	.word	0x00002c00
        /*042c*/ 	.word	0x000000ff
        /*0430*/ 	.word	0x00000070
        /*0434*/ 	.short	0x0106
        /*0436*/ 	.byte	0x04
	.zero		1


	//   ....[51]....
        /*0438*/ 	.word	0x00002c40
        /*043c*/ 	.word	0x00000000
        /*0440*/ 	.word	0x00000070
        /*0444*/ 	.short	0x010a
        /*0446*/ 	.byte	0xff
	.zero		1


	//   ....[52]....
        /*0448*/ 	.word	0x00002e80
        /*044c*/ 	.word	0x000000ff
        /*0450*/ 	.word	0x00000008
        /*0454*/ 	.short	0x010a
        /*0456*/ 	.byte	0x06
	.zero		1


	//   ....[53]....
        /*0458*/ 	.word	0x00002ea0
        /*045c*/ 	.word	0x000000ff
        /*0460*/ 	.word	0x00000008
        /*0464*/ 	.short	0x010a
        /*0466*/ 	.byte	0x06
	.zero		1


	//   ....[54]....
        /*0468*/ 	.word	0x00003030
        /*046c*/ 	.word	0x000000ff
        /*0470*/ 	.word	0x00000008
        /*0474*/ 	.short	0x010a
        /*0476*/ 	.byte	0x06
	.zero		1


	//   ....[55]....
        /*0478*/ 	.word	0x00003050
        /*047c*/ 	.word	0x000000ff
        /*0480*/ 	.word	0x00000008
        /*0484*/ 	.short	0x010a
        /*0486*/ 	.byte	0x06
	.zero		1


	//   ....[56]....
        /*0488*/ 	.word	0x00003110
        /*048c*/ 	.word	0x000000ff
        /*0490*/ 	.word	0x00000000
        /*0494*/ 	.short	0x0101
        /*0496*/ 	.byte	0x07
	.zero		1


	//   ....[57]....
        /*0498*/ 	.word	0x00003410
        /*049c*/ 	.word	0x00000000
        /*04a0*/ 	.word	0x00000060
        /*04a4*/ 	.short	0x010a
        /*04a6*/ 	.byte	0xff
	.zero		1


	//   ....[58]....
        /*04a8*/ 	.word	0x000034d0
        /*04ac*/ 	.word	0x00000000
        /*04b0*/ 	.word	0x00000000
        /*04b4*/ 	.short	0x0101
        /*04b6*/ 	.byte	0xff
	.zero		1


	//   ....[59]....
        /*04b8*/ 	.word	0x00003590
        /*04bc*/ 	.word	0x000000ff
        /*04c0*/ 	.word	0x00000000
        /*04c4*/ 	.short	0x010a
        /*04c6*/ 	.byte	0x06
	.zero		1


	//   ....[60]....
        /*04c8*/ 	.word	0x000035a0
        /*04cc*/ 	.word	0x000000ff
        /*04d0*/ 	.word	0x000000a0
        /*04d4*/ 	.short	0x010a
        /*04d6*/ 	.byte	0x0a
	.zero		1


	//   ....[61]....
        /*04d8*/ 	.word	0x00003650
        /*04dc*/ 	.word	0x000000ff
        /*04e0*/ 	.word	0x00000000
        /*04e4*/ 	.short	0x010a
        /*04e6*/ 	.byte	0x09
	.zero		1


	//   ....[62]....
        /*04e8*/ 	.word	0x00003790
        /*04ec*/ 	.word	0x000000ff
        /*04f0*/ 	.word	0x00000000
        /*04f4*/ 	.short	0x010a
        /*04f6*/ 	.byte	0x06
	.zero		1


	//   ....[63]....
        /*04f8*/ 	.word	0x000039e0
        /*04fc*/ 	.word	0x000000ff
        /*0500*/ 	.word	0x00000000
        /*0504*/ 	.short	0x010a
        /*0506*/ 	.byte	0x07
	.zero		1


	//   ....[64]....
        /*0508*/ 	.word	0x00003a70
        /*050c*/ 	.word	0x000000ff
        /*0510*/ 	.word	0x00000000
        /*0514*/ 	.short	0x010a
        /*0516*/ 	.byte	0x07
	.zero		1


	//   ....[65]....
        /*0518*/ 	.word	0x00003b00
        /*051c*/ 	.word	0x000000ff
        /*0520*/ 	.word	0x00000000
        /*0524*/ 	.short	0x010a
        /*0526*/ 	.byte	0x07
	.zero		1


	//   ....[66]....
        /*0528*/ 	.word	0x00003ba0
        /*052c*/ 	.word	0x00000000
        /*0530*/ 	.word	0x00000000
        /*0534*/ 	.short	0x010a
        /*0536*/ 	.byte	0xff
	.zero		1


	//   ....[67]....
        /*0538*/ 	.word	0x00003be0
        /*053c*/ 	.word	0x00000000
        /*0540*/ 	.word	0x00000000
        /*0544*/ 	.short	0x010a
        /*0546*/ 	.byte	0xff
	.zero		1


	//   ....[68]....
        /*0548*/ 	.word	0x00003c50
        /*054c*/ 	.word	0x000000ff
        /*0550*/ 	.word	0x00000000
        /*0554*/ 	.short	0x0101
        /*0556*/ 	.byte	0x05
	.zero		1


	//   ....[69]....
        /*0558*/ 	.word	0x00003c90
        /*055c*/ 	.word	0x000000ff
        /*0560*/ 	.word	0x000000e0
        /*0564*/ 	.short	0x010a
        /*0566*/ 	.byte	0x08
	.zero		1


	//   ....[70]....
        /*0568*/ 	.word	0x00003ce0
        /*056c*/ 	.word	0x000000ff
        /*0570*/ 	.word	0x00000000
        /*0574*/ 	.short	0x0101
        /*0576*/ 	.byte	0x05
	.zero		1


	//   ....[71]....
        /*0578*/ 	.word	0x00004110
        /*057c*/ 	.word	0x00000000
        /*0580*/ 	.word	0x00000060
        /*0584*/ 	.short	0x010a
        /*0586*/ 	.byte	0xff
	.zero		1


	//   ....[72]....
        /*0588*/ 	.word	0x000041d0
        /*058c*/ 	.word	0x00000000
        /*0590*/ 	.word	0x00000000
        /*0594*/ 	.short	0x0101
        /*0596*/ 	.byte	0xff
	.zero		1


	//   ....[73]....
        /*0598*/ 	.word	0x000044f0
        /*059c*/ 	.word	0x000000ff
        /*05a0*/ 	.word	0x00000058
        /*05a4*/ 	.short	0x010a
        /*05a6*/ 	.byte	0x07
	.zero		1


	//   ....[74]....
        /*05a8*/ 	.word	0x000046e0
        /*05ac*/ 	.word	0x000000ff
        /*05b0*/ 	.word	0x00000040
        /*05b4*/ 	.short	0x010a
        /*05b6*/ 	.byte	0x07
	.zero		1


	//   ....[75]....
        /*05b8*/ 	.word	0x00004940
        /*05bc*/ 	.word	0x000000ff
        /*05c0*/ 	.word	0x00000030
        /*05c4*/ 	.short	0x010b
        /*05c6*/ 	.byte	0x07
	.zero		1


	//   ....[76]....
        /*05c8*/ 	.word	0x000049b0
        /*05cc*/ 	.word	0x000000ff
        /*05d0*/ 	.word	0x00000000
        /*05d4*/ 	.short	0x0101
        /*05d6*/ 	.byte	0x0e
	.zero		1


	//   ....[77]....
        /*05d8*/ 	.word	0x000049f0
        /*05dc*/ 	.word	0x000000ff
        /*05e0*/ 	.word	0x00000048
        /*05e4*/ 	.short	0x010a
        /*05e6*/ 	.byte	0x07
	.zero		1


	//   ....[78]....
        /*05e8*/ 	.word	0x00004c20
        /*05ec*/ 	.word	0x000000ff
        /*05f0*/ 	.word	0x00000038
        /*05f4*/ 	.short	0x010b
        /*05f6*/ 	.byte	0x07
	.zero		1


	//   ....[79]....
        /*05f8*/ 	.word	0x00004c40
        /*05fc*/ 	.word	0x000000ff
        /*0600*/ 	.word	0x00000000
        /*0604*/ 	.short	0x0101
        /*0606*/ 	.byte	0x0d
	.zero		1


	//   ....[80]....
        /*0608*/ 	.word	0x00004c70
        /*060c*/ 	.word	0x000000ff
        /*0610*/ 	.word	0x00000040
        /*0614*/ 	.short	0x010a
        /*0616*/ 	.byte	0x07
	.zero		1


	//   ....[81]....
        /*0618*/ 	.word	0x00004cb0
        /*061c*/ 	.word	0x00000000
        /*0620*/ 	.word	0x00000048
        /*0624*/ 	.short	0x010a
        /*0626*/ 	.byte	0xff
	.zero		1


	//   ....[82]....
        /*0628*/ 	.word	0x00004fe0
        /*062c*/ 	.word	0x00000000
        /*0630*/ 	.word	0x00000060
        /*0634*/ 	.short	0x010a
        /*0636*/ 	.byte	0xff
	.zero		1


	//   ....[83]....
        /*0638*/ 	.word	0x000050f0
        /*063c*/ 	.word	0x00000000
        /*0640*/ 	.word	0x00000000
        /*0644*/ 	.short	0x0101
        /*0646*/ 	.byte	0xff
	.zero		1


	//   ....[84]....
        /*0648*/ 	.word	0x00005b00
        /*064c*/ 	.word	0x00000003
        /*0650*/ 	.word	0x00000030
        /*0654*/ 	.short	0x010a
        /*0656*/ 	.byte	0xff
	.zero		1


	//   ....[85]....
        /*0658*/ 	.word	0x00005b50
        /*065c*/ 	.word	0x0000006f
        /*0660*/ 	.word	0x00000080
        /*0664*/ 	.short	0x010a
        /*0666*/ 	.byte	0xff
	.zero		1


	//   ....[86]....
        /*0668*/ 	.word	0x00005c80
        /*066c*/ 	.word	0x00000003
        /*0670*/ 	.word	0x00000030
        /*0674*/ 	.short	0x010a
        /*0676*/ 	.byte	0xff
	.zero		1


	//   ....[87]....
        /*0678*/ 	.word	0x00005dc0
        /*067c*/ 	.word	0x00000000
        /*0680*/ 	.word	0x00000000
        /*0684*/ 	.short	0x0101
        /*0686*/ 	.byte	0xff
	.zero		1


	//   ....[88]....
        /*0688*/ 	.word	0x00005e20
        /*068c*/ 	.word	0x0000006f
        /*0690*/ 	.word	0x00000080
        /*0694*/ 	.short	0x010a
        /*0696*/ 	.byte	0xff
	.zero		1


	//   ....[89]....
        /*0698*/ 	.word	0x000069c0
        /*069c*/ 	.word	0x0000007d
        /*06a0*/ 	.word	0x00000030
        /*06a4*/ 	.short	0x010a
        /*06a6*/ 	.byte	0xff
	.zero		1


	//   ....[90]....
        /*06a8*/ 	.word	0x00006a80
        /*06ac*/ 	.word	0x0000007d
        /*06b0*/ 	.word	0x00000030
        /*06b4*/ 	.short	0x010a
        /*06b6*/ 	.byte	0xff
	.zero		1


	//   ....[91]....
        /*06b8*/ 	.word	0x00006bc0
        /*06bc*/ 	.word	0x00000002
        /*06c0*/ 	.word	0x00000000
        /*06c4*/ 	.short	0x0101
        /*06c6*/ 	.byte	0xff
	.zero		1


	//   ....[92]....
        /*06c8*/ 	.word	0x00006ea0
        /*06cc*/ 	.word	0x0000006f
        /*06d0*/ 	.word	0x00000000
        /*06d4*/ 	.short	0x0101
        /*06d6*/ 	.byte	0xff
	.zero		1


	//   ....[93]....
        /*06d8*/ 	.word	0x00007850
        /*06dc*/ 	.word	0x00000003
        /*06e0*/ 	.word	0x000000d0
        /*06e4*/ 	.short	0x010a
        /*06e6*/ 	.byte	0xff
	.zero		1


	//   ....[94]....
        /*06e8*/ 	.word	0x000078b0
        /*06ec*/ 	.word	0x00000002
        /*06f0*/ 	.word	0x00000018
        /*06f4*/ 	.short	0x010a
        /*06f6*/ 	.byte	0xff
	.zero		1


	//   ....[95]....
        /*06f8*/ 	.word	0x00007910
        /*06fc*/ 	.word	0x00000002
        /*0700*/ 	.word	0x00000018
        /*0704*/ 	.short	0x010a
        /*0706*/ 	.byte	0xff
	.zero		1


	//   ....[96]....
        /*0708*/ 	.word	0x00007960
        /*070c*/ 	.word	0x00000002
        /*0710*/ 	.word	0x00000060
        /*0714*/ 	.short	0x010a
        /*0716*/ 	.byte	0xff
	.zero		1


	//   ....[97]....
        /*0718*/ 	.word	0x000079c0
        /*071c*/ 	.word	0x00000000
        /*0720*/ 	.word	0x00000000
        /*0724*/ 	.short	0x010a
        /*0726*/ 	.byte	0xff
	.zero		1


	//   ....[98]....
        /*0728*/ 	.word	0x00007a20
        /*072c*/ 	.word	0x00000000
        /*0730*/ 	.word	0x00000000
        /*0734*/ 	.short	0x010a
        /*0736*/ 	.byte	0xff
	.zero		1


	//   ....[99]....
        /*0738*/ 	.word	0x00007a70
        /*073c*/ 	.word	0x00000000
        /*0740*/ 	.word	0x000000c0
        /*0744*/ 	.short	0x010a
        /*0746*/ 	.byte	0xff
	.zero		1


	//   ....[100]....
        /*0748*/ 	.word	0x00007ad0
        /*074c*/ 	.word	0x00000000
        /*0750*/ 	.word	0x00000070
        /*0754*/ 	.short	0x010a
        /*0756*/ 	.byte	0xff
	.zero		1


	//   ....[101]....
        /*0758*/ 	.word	0x00007b20
        /*075c*/ 	.word	0x00000000
        /*0760*/ 	.word	0x00000060
        /*0764*/ 	.short	0x010a
        /*0766*/ 	.byte	0xff
	.zero		1


	//   ....[102]....
        /*0768*/ 	.word	0x00007b80
        /*076c*/ 	.word	0x00000000
        /*0770*/ 	.word	0x00000070
        /*0774*/ 	.short	0x010a
        /*0776*/ 	.byte	0xff
	.zero		1


	//   ....[103]....
        /*0778*/ 	.word	0x00007be0
        /*077c*/ 	.word	0x00000004
        /*0780*/ 	.word	0x00000008
        /*0784*/ 	.short	0x010a
        /*0786*/ 	.byte	0xff
	.zero		1


	//   ....[104]....
        /*0788*/ 	.word	0x00007cc0
        /*078c*/ 	.word	0x00000002
        /*0790*/ 	.word	0x00000008
        /*0794*/ 	.short	0x010a
        /*0796*/ 	.byte	0xff
	.zero		1


	//   ....[105]....
        /*0798*/ 	.word	0x00007d10
        /*079c*/ 	.word	0x00000000
        /*07a0*/ 	.word	0x00000060
        /*07a4*/ 	.short	0x010a
        /*07a6*/ 	.byte	0xff
	.zero		1


	//   ....[106]....
        /*07a8*/ 	.word	0x00007d70
        /*07ac*/ 	.word	0x00000000
        /*07b0*/ 	.word	0x000000a0
        /*07b4*/ 	.short	0x010a
        /*07b6*/ 	.byte	0xff
	.zero		1


	//   ....[107]....
        /*07b8*/ 	.word	0x00007dd0
        /*07bc*/ 	.word	0x00000000
        /*07c0*/ 	.word	0x00000000
        /*07c4*/ 	.short	0x010a
        /*07c6*/ 	.byte	0xff
	.zero		1


	//   ....[108]....
        /*07c8*/ 	.word	0x00007e30
        /*07cc*/ 	.word	0x00000000
        /*07d0*/ 	.word	0x00000000
        /*07d4*/ 	.short	0x010a
        /*07d6*/ 	.byte	0xff
	.zero		1


	//   ....[109]....
        /*07d8*/ 	.word	0x00007e90
        /*07dc*/ 	.word	0x00000000
        /*07e0*/ 	.word	0x00000000
        /*07e4*/ 	.short	0x010a
        /*07e6*/ 	.byte	0xff
	.zero		1


	//   ....[110]....
        /*07e8*/ 	.word	0x00007ef0
        /*07ec*/ 	.word	0x00000000
        /*07f0*/ 	.word	0x00000000
        /*07f4*/ 	.short	0x010a
        /*07f6*/ 	.byte	0xff
	.zero		1


	//   ....[111]....
        /*07f8*/ 	.word	0x00007f50
        /*07fc*/ 	.word	0x00000000
        /*0800*/ 	.word	0x000000e0
        /*0804*/ 	.short	0x010a
        /*0806*/ 	.byte	0xff
	.zero		1


	//   ....[112]....
        /*0808*/ 	.word	0x00007fa0
        /*080c*/ 	.word	0x00000000
        /*0810*/ 	.word	0x00000060
        /*0814*/ 	.short	0x010a
        /*0816*/ 	.byte	0xff
	.zero		1


	//   ....[113]....
        /*0818*/ 	.word	0x00008000
        /*081c*/ 	.word	0x00000000
        /*0820*/ 	.word	0x00000058
        /*0824*/ 	.short	0x010a
        /*0826*/ 	.byte	0xff
	.zero		1


	//   ....[114]....
        /*0828*/ 	.word	0x00008060
        /*082c*/ 	.word	0x00000003
        /*0830*/ 	.word	0x00000040
        /*0834*/ 	.short	0x010a
        /*0836*/ 	.byte	0xff
	.zero		1


	//   ....[115]....
        /*0838*/ 	.word	0x000080c0
        /*083c*/ 	.word	0x00000003
        /*0840*/ 	.word	0x00000048
        /*0844*/ 	.short	0x010a
        /*0846*/ 	.byte	0xff
	.zero		1


	//   ....[116]....
        /*0848*/ 	.word	0x00008120
        /*084c*/ 	.word	0x00000000
        /*0850*/ 	.word	0x00000040
        /*0854*/ 	.short	0x010a
        /*0856*/ 	.byte	0xff
	.zero		1


	//   ....[117]....
        /*0858*/ 	.word	0x00008170
        /*085c*/ 	.word	0x00000000
        /*0860*/ 	.word	0x00000060
        /*0864*/ 	.short	0x010a
        /*0866*/ 	.byte	0xff
	.zero		1


	//   ....[118]....
        /*0868*/ 	.word	0x000081c0
        /*086c*/ 	.word	0x00000003
        /*0870*/ 	.word	0x00000030
        /*0874*/ 	.short	0x010a
        /*0876*/ 	.byte	0xff
	.zero		1


	//   ....[119]....
        /*0878*/ 	.word	0x00008210
        /*087c*/ 	.word	0x0000006f
        /*0880*/ 	.word	0x00000080
        /*0884*/ 	.short	0x010a
        /*0886*/ 	.byte	0xff
	.zero		1


	//   ....[120]....
        /*0888*/ 	.word	0x00008260
        /*088c*/ 	.word	0x0000007d
        /*0890*/ 	.word	0x00000030
        /*0894*/ 	.short	0x010a
        /*0896*/ 	.byte	0xff
	.zero		1


	//----- nvinfo : EIATTR_NUM_MBARRIERS
	.align		4
.L_47:
        /*0898*/ 	.byte	0x03, 0x38
        /*089a*/ 	.short	0x001d


	//----- nvinfo : EIATTR_EXIT_INSTR_OFFSETS
	.align		4
        /*089c*/ 	.byte	0x04, 0x1c
        /*089e*/ 	.short	(.L_49 - .L_48)


	//   ....[0]....
.L_48:
        /*08a0*/ 	.word	0x00002710


	//   ....[1]....
        /*08a4*/ 	.word	0x00002c10


	//   ....[2]....
        /*08a8*/ 	.word	0x00002c70


	//   ....[3]....
        /*08ac*/ 	.word	0x00003f10


	//   ....[4]....
        /*08b0*/ 	.word	0x00004ce0


	//   ....[5]....
        /*08b4*/ 	.word	0x00004d20


	//   ....[6]....
        /*08b8*/ 	.word	0x00007840


	//----- nvinfo : EIATTR_MAX_THREADS
	.align		4
.L_49:
        /*08bc*/ 	.byte	0x04, 0x05
        /*08be*/ 	.short	(.L_51 - .L_50)
.L_50:
        /*08c0*/ 	.word	0x00000100
        /*08c4*/ 	.word	0x00000001
        /*08c8*/ 	.word	0x00000001


	//----- nvinfo : EIATTR_CRS_STACK_SIZE
	.align		4
.L_51:
        /*08cc*/ 	.byte	0x04, 0x1e
        /*08ce*/ 	.short	(.L_53 - .L_52)
.L_52:
        /*08d0*/ 	.word	0x00000000


	//----- nvinfo : EIATTR_CBANK_PARAM_SIZE
	.align		4
.L_53:
        /*08d4*/ 	.byte	0x03, 0x19
        /*08d6*/ 	.short	0x0800


	//----- nvinfo : EIATTR_PARAM_CBANK
	.align		4
        /*08d8*/ 	.byte	0x04, 0x0a
        /*08da*/ 	.short	(.L_55 - .L_54)
	.align		4
.L_54:
        /*08dc*/ 	.word	index@(.nv.constant0._ZN7cutlass13device_kernelINS_4gemm6kernel13GemmUniversalIN4cute5tupleIJiiiiEEENS1_10collective13CollectiveMmaINS1_35MainloopSm100TmaUmmaWarpSpecializedILi3ELi2ELi4ENS5_IJNS4_1CILi2EEENSA_ILi1EEESC_EEEEENS5_IJNSA_ILi128EEESF_NSA_ILi64EEEEEENS_12float_e5m2_tENS5_IJlSC_lEEESI_SJ_NS4_8TiledMMAINS4_8MMA_AtomIJNS4_10MMA_TraitsINS4_25SM100_MMA_F8F6F4_2x1SM_SSEJSI_SI_fSF_SF_NS4_17integral_constantINS4_4UMMA5MajorELSQ_0EEESR_NSO_INSP_7ScaleInELSS_0EEEST_EEEEEENS4_6LayoutINS5_IJSC_SC_SC_EEENS5_IJNSA_ILi0EEESY_SY_EEEEENS5_IJNS4_10UnderscoreES11_S11_EEEEENS4_18SM100_TMA_2SM_LOADENS4_14ComposedLayoutINS4_7SwizzleILi2ELi4ELi3EEENS4_18smem_ptr_flag_bitsILi8EEENSW_INS5_IJNSA_ILi8EEESG_EEENS5_IJSG_SC_EEEEEEEvNS4_8identityES14_S1E_vS1F_EENS_8epilogue10collective18CollectiveEpilogueINS1H_23Sm100TmaWarpSpecializedILi2ELi2ELi32ELb0ELb0EEEJNS5_IJSG_SF_SG_EEENS5_IJNSW_ISG_SC_EENSW_INS5_IJNSA_ILi32EEESB_EEENS5_IJSC_SG_EEEEEEEESI_SJ_SI_SJ_NS1H_6fusion15FusionCallbacksIS1L_NS1T_17LinearCombinationISI_fSI_fLNS_15FloatRoundStyleE2EEES1M_S1S_JEEENS4_5SM1004TMEM4LOAD26SM100_TMEM_LOAD_32dp32b32xENS4_13SM90_TMA_LOADENS15_INS16_ILi1ELi4ELi3EEES19_NSW_INS5_IJS1A_S1O_EEENS5_IJS1O_SC_EEEEEEENS4_39AutoVectorizingCopyWithAssumedAlignmentILi128EEENS4_14SM90_TMA_STOREES28_S2A_S2A_EEEvvEEEEvNT_6ParamsE)
        /*08e0*/ 	.short	0x0380
        /*08e2*/ 	.short	0x0800


	//----- nvinfo : EIATTR_SW_WAR
	.align		4
.L_55:
        /*08e4*/ 	.byte	0x04, 0x36
        /*08e6*/ 	.short	(.L_57 - .L_56)
.L_56:
        /*08e8*/ 	.word	0x00000008
.L_57:


//--------------------- .nv.callgraph             --------------------------
	.section	.nv.callgraph,"",@"SHT_CUDA_CALLGRAPH"
	.align	4
	.sectionentsize	8
	.align		4
        /*0000*/ 	.word	0x00000000
	.align		4
        /*0004*/ 	.word	0xffffffff
	.align		4
        /*0008*/ 	.word	index@(_ZN7cutlass13device_kernelINS_4gemm6kernel13GemmUniversalIN4cute5tupleIJiiiiEEENS1_10collective13CollectiveMmaINS1_35MainloopSm100TmaUmmaWarpSpecializedILi3ELi2ELi4ENS5_IJNS4_1CILi2EEENSA_ILi1EEESC_EEEEENS5_IJNSA_ILi128EEESF_NSA_ILi64EEEEEENS_12float_e5m2_tENS5_IJlSC_lEEESI_SJ_NS4_8TiledMMAINS4_8MMA_AtomIJNS4_10MMA_TraitsINS4_25SM100_MMA_F8F6F4_2x1SM_SSEJSI_SI_fSF_SF_NS4_17integral_constantINS4_4UMMA5MajorELSQ_0EEESR_NSO_INSP_7ScaleInELSS_0EEEST_EEEEEENS4_6LayoutINS5_IJSC_SC_SC_EEENS5_IJNSA_ILi0EEESY_SY_EEEEENS5_IJNS4_10UnderscoreES11_S11_EEEEENS4_18SM100_TMA_2SM_LOADENS4_14ComposedLayoutINS4_7SwizzleILi2ELi4ELi3EEENS4_18smem_ptr_flag_bitsILi8EEENSW_INS5_IJNSA_ILi8EEESG_EEENS5_IJSG_SC_EEEEEEEvNS4_8identityES14_S1E_vS1F_EENS_8epilogue10collective18CollectiveEpilogueINS1H_23Sm100TmaWarpSpecializedILi2ELi2ELi32ELb0ELb0EEEJNS5_IJSG_SF_SG_EEENS5_IJNSW_ISG_SC_EENSW_INS5_IJNSA_ILi32EEESB_EEENS5_IJSC_SG_EEEEEEEESI_SJ_SI_SJ_NS1H_6fusion15FusionCallbacksIS1L_NS1T_17LinearCombinationISI_fSI_fLNS_15FloatRoundStyleE2EEES1M_S1S_JEEENS4_5SM1004TMEM4LOAD26SM100_TMEM_LOAD_32dp32b32xENS4_13SM90_TMA_LOADENS15_INS16_ILi1ELi4ELi3EEES19_NSW_INS5_IJS1A_S1O_EEENS5_IJS1O_SC_EEEEEEENS4_39AutoVectorizingCopyWithAssumedAlignmentILi128EEENS4_14SM90_TMA_STOREES28_S2A_S2A_EEEvvEEEEvNT_6ParamsE)
	.align		4
        /*000c*/ 	.word	index@(__assertfail)
	.align		4
        /*0010*/ 	.word	0x00000000
	.align		4
        /*0014*/ 	.word	0xfffffffe
	.align		4
        /*0018*/ 	.word	0x00000000
	.align		4
        /*001c*/ 	.word	0xfffffffd
	.align		4
        /*0020*/ 	.word	0x00000000
	.align		4
        /*0024*/ 	.word	0xfffffffc


//--------------------- .nv.constant4             --------------------------
	.section	.nv.constant4,"a",@progbits
	.align	8
	.align		8
.nv.constant4:
        /*0000*/ 	.dword	__assertfail
	.align		8
        /*0008*/ 	.dword	__unnamed_1
	.align		8
        /*0010*/ 	.dword	__unnamed_2
	.align		8
        /*0018*/ 	.dword	_ZN39_INTERNAL_e436d5f3_4_k_cu_b282072a_89344cuda3std3__45__cpo5beginE
	.align		8
        /*0020*/ 	.dword	_ZN39_INTERNAL_e436d5f3_4_k_cu_b282072a_89344cuda3std3__45__cpo3endE
	.align		8
        /*0028*/ 	.dword	_ZN39_INTERNAL_e436d5f3_4_k_cu_b282072a_89344cuda3std3__45__cpo6cbeginE
	.align		8
        /*0030*/ 	.dword	_ZN39_INTERNAL_e436d5f3_4_k_cu_b282072a_89344cuda3std3__45__cpo4cendE
	.align		8
        /*0038*/ 	.dword	_ZN39_INTERNAL_e436d5f3_4_k_cu_b282072a_89344cuda3std3__441_GLOBAL__N__e436d5f3_4_k_cu_b282072a_89346ignoreE
	.align		8
        /*0040*/ 	.dword	_ZN39_INTERNAL_e436d5f3_4_k_cu_b282072a_89344cuda3std3__419piecewise_constructE
	.align		8
        /*0048*/ 	.dword	_ZN39_INTERNAL_e436d5f3_4_k_cu_b282072a_89344cuda3std3__48in_placeE
	.align		8
        /*0050*/ 	.dword	_ZN39_INTERNAL_e436d5f3_4_k_cu_b282072a_89344cuda3std6ranges3__45__cpo4swapE
	.align		8
        /*0058*/ 	.dword	_ZN39_INTERNAL_e436d5f3_4_k_cu_b282072a_89344cuda3std6ranges3__45__cpo9iter_moveE
	.align		8
        /*0060*/ 	.dword	_ZN39_INTERNAL_e436d5f3_4_k_cu_b282072a_89344cute7productE
	.align		8
        /*0068*/ 	.dword	_ZN39_INTERNAL_e436d5f3_4_k_cu_b282072a_89344cute1_E
	.align		8
        /*0070*/ 	.dword	$str$25
	.align		8
        /*0078*/ 	.dword	$str$26
	.align		8
        /*0080*/ 	.dword	$str$27
	.align		8
        /*0088*/ 	.dword	$str$28


//--------------------- .text._ZN7cutlass13device_kernelINS_4gemm6kernel13GemmUniversalIN4cute5tupleIJiiiiEEENS1_10collective13CollectiveMmaINS1_35MainloopSm100TmaUmmaWarpSpecializedILi3ELi2ELi4ENS5_IJNS4_1CILi2EEENSA_ILi1EEESC_EEEEENS5_IJNSA_ILi128EEESF_NSA_ILi64EEEEEENS_12float_e5m2_tENS5_IJlSC_lEEESI_SJ_NS4_8TiledMMAINS4_8MMA_AtomIJNS4_10MMA_TraitsINS4_25SM100_MMA_F8F6F4_2x1SM_SSEJSI_SI_fSF_SF_NS4_17integral_constantINS4_4UMMA5MajorELSQ_0EEESR_NSO_INSP_7ScaleInELSS_0EEEST_EEEEEENS4_6LayoutINS5_IJSC_SC_SC_EEENS5_IJNSA_ILi0EEESY_SY_EEEEENS5_IJNS4_10UnderscoreES11_S11_EEEEENS4_18SM100_TMA_2SM_LOADENS4_14ComposedLayoutINS4_7SwizzleILi2ELi4ELi3EEENS4_18smem_ptr_flag_bitsILi8EEENSW_INS5_IJNSA_ILi8EEESG_EEENS5_IJSG_SC_EEEEEEEvNS4_8identityES14_S1E_vS1F_EENS_8epilogue10collective18CollectiveEpilogueINS1H_23Sm100TmaWarpSpecializedILi2ELi2ELi32ELb0ELb0EEEJNS5_IJSG_SF_SG_EEENS5_IJNSW_ISG_SC_EENSW_INS5_IJNSA_ILi32EEESB_EEENS5_IJSC_SG_EEEEEEEESI_SJ_SI_SJ_NS1H_6fusion15FusionCallbacksIS1L_NS1T_17LinearCombinationISI_fSI_fLNS_15FloatRoundStyleE2EEES1M_S1S_JEEENS4_5SM1004TMEM4LOAD26SM100_TMEM_LOAD_32dp32b32xENS4_13SM90_TMA_LOADENS15_INS16_ILi1ELi4ELi3EEES19_NSW_INS5_IJS1A_S1O_EEENS5_IJS1O_SC_EEEEEEENS4_39AutoVectorizingCopyWithAssumedAlignmentILi128EEENS4_14SM90_TMA_STOREES28_S2A_S2A_EEEvvEEEEvNT_6ParamsE --------------------------
	.section	.text._ZN7cutlass13device_kernelINS_4gemm6kernel13GemmUniversalIN4cute5tupleIJiiiiEEENS1_10collective13CollectiveMmaINS1_35MainloopSm100TmaUmmaWarpSpecializedILi3ELi2ELi4ENS5_IJNS4_1CILi2EEENSA_ILi1EEESC_EEEEENS5_IJNSA_ILi128EEESF_NSA_ILi64EEEEEENS_12float_e5m2_tENS5_IJlSC_lEEESI_SJ_NS4_8TiledMMAINS4_8MMA_AtomIJNS4_10MMA_TraitsINS4_25SM100_MMA_F8F6F4_2x1SM_SSEJSI_SI_fSF_SF_NS4_17integral_constantINS4_4UMMA5MajorELSQ_0EEESR_NSO_INSP_7ScaleInELSS_0EEEST_EEEEEENS4_6LayoutINS5_IJSC_SC_SC_EEENS5_IJNSA_ILi0EEESY_SY_EEEEENS5_IJNS4_10UnderscoreES11_S11_EEEEENS4_18SM100_TMA_2SM_LOADENS4_14ComposedLayoutINS4_7SwizzleILi2ELi4ELi3EEENS4_18smem_ptr_flag_bitsILi8EEENSW_INS5_IJNSA_ILi8EEESG_EEENS5_IJSG_SC_EEEEEEEvNS4_8identityES14_S1E_vS1F_EENS_8epilogue10collective18CollectiveEpilogueINS1H_23Sm100TmaWarpSpecializedILi2ELi2ELi32ELb0ELb0EEEJNS5_IJSG_SF_SG_EEENS5_IJNSW_ISG_SC_EENSW_INS5_IJNSA_ILi32EEESB_EEENS5_IJSC_SG_EEEEEEEESI_SJ_SI_SJ_NS1H_6fusion15FusionCallbacksIS1L_NS1T_17LinearCombinationISI_fSI_fLNS_15FloatRoundStyleE2EEES1M_S1S_JEEENS4_5SM1004TMEM4LOAD26SM100_TMEM_LOAD_32dp32b32xENS4_13SM90_TMA_LOADENS15_INS16_ILi1ELi4ELi3EEES19_NSW_INS5_IJS1A_S1O_EEENS5_IJS1O_SC_EEEEEEENS4_39AutoVectorizingCopyWithAssumedAlignmentILi128EEENS4_14SM90_TMA_STOREES28_S2A_S2A_EEEvvEEEEvNT_6ParamsE,"ax",@progbits
	.align	128
.text._ZN7cutlass13device_kernelINS_4gemm6kernel13GemmUniversalIN4cute5tupleIJiiiiEEENS1_10collective13CollectiveMmaINS1_35MainloopSm100TmaUmmaWarpSpecializedILi3ELi2ELi4ENS5_IJNS4_1CILi2EEENSA_ILi1EEESC_EEEEENS5_IJNSA_ILi128EEESF_NSA_ILi64EEEEEENS_12float_e5m2_tENS5_IJlSC_lEEESI_SJ_NS4_8TiledMMAINS4_8MMA_AtomIJNS4_10MMA_TraitsINS4_25SM100_MMA_F8F6F4_2x1SM_SSEJSI_SI_fSF_SF_NS4_17integral_constantINS4_4UMMA5MajorELSQ_0EEESR_NSO_INSP_7ScaleInELSS_0EEEST_EEEEEENS4_6LayoutINS5_IJSC_SC_SC_EEENS5_IJNSA_ILi0EEESY_SY_EEEEENS5_IJNS4_10UnderscoreES11_S11_EEEEENS4_18SM100_TMA_2SM_LOADENS4_14ComposedLayoutINS4_7SwizzleILi2ELi4ELi3EEENS4_18smem_ptr_flag_bitsILi8EEENSW_INS5_IJNSA_ILi8EEESG_EEENS5_IJSG_SC_EEEEEEEvNS4_8identityES14_S1E_vS1F_EENS_8epilogue10collective18CollectiveEpilogueINS1H_23Sm100TmaWarpSpecializedILi2ELi2ELi32ELb0ELb0EEEJNS5_IJSG_SF_SG_EEENS5_IJNSW_ISG_SC_EENSW_INS5_IJNSA_ILi32EEESB_EEENS5_IJSC_SG_EEEEEEEESI_SJ_SI_SJ_NS1H_6fusion15FusionCallbacksIS1L_NS1T_17LinearCombinationISI_fSI_fLNS_15FloatRoundStyleE2EEES1M_S1S_JEEENS4_5SM1004TMEM4LOAD26SM100_TMEM_LOAD_32dp32b32xENS4_13SM90_TMA_LOADENS15_INS16_ILi1ELi4ELi3EEES19_NSW_INS5_IJS1A_S1O_EEENS5_IJS1O_SC_EEEEEEENS4_39AutoVectorizingCopyWithAssumedAlignmentILi128EEENS4_14SM90_TMA_STOREES28_S2A_S2A_EEEvvEEEEvNT_6ParamsE:
        .type           _ZN7cutlass13device_kernelINS_4gemm6kernel13GemmUniversalIN4cute5tupleIJiiiiEEENS1_10collective13CollectiveMmaINS1_35MainloopSm100TmaUmmaWarpSpecializedILi3ELi2ELi4ENS5_IJNS4_1CILi2EEENSA_ILi1EEESC_EEEEENS5_IJNSA_ILi128EEESF_NSA_ILi64EEEEEENS_12float_e5m2_tENS5_IJlSC_lEEESI_SJ_NS4_8TiledMMAINS4_8MMA_AtomIJNS4_10MMA_TraitsINS4_25SM100_MMA_F8F6F4_2x1SM_SSEJSI_SI_fSF_SF_NS4_17integral_constantINS4_4UMMA5MajorELSQ_0EEESR_NSO_INSP_7ScaleInELSS_0EEEST_EEEEEENS4_6LayoutINS5_IJSC_SC_SC_EEENS5_IJNSA_ILi0EEESY_SY_EEEEENS5_IJNS4_10UnderscoreES11_S11_EEEEENS4_18SM100_TMA_2SM_LOADENS4_14ComposedLayoutINS4_7SwizzleILi2ELi4ELi3EEENS4_18smem_ptr_flag_bitsILi8EEENSW_INS5_IJNSA_ILi8EEESG_EEENS5_IJSG_SC_EEEEEEEvNS4_8identityES14_S1E_vS1F_EENS_8epilogue10collective18CollectiveEpilogueINS1H_23Sm100TmaWarpSpecializedILi2ELi2ELi32ELb0ELb0EEEJNS5_IJSG_SF_SG_EEENS5_IJNSW_ISG_SC_EENSW_INS5_IJNSA_ILi32EEESB_EEENS5_IJSC_SG_EEEEEEEESI_SJ_SI_SJ_NS1H_6fusion15FusionCallbacksIS1L_NS1T_17LinearCombinationISI_fSI_fLNS_15FloatRoundStyleE2EEES1M_S1S_JEEENS4_5SM1004TMEM4LOAD26SM100_TMEM_LOAD_32dp32b32xENS4_13SM90_TMA_LOADENS15_INS16_ILi1ELi4ELi3EEES19_NSW_INS5_IJS1A_S1O_EEENS5_IJS1O_SC_EEEEEEENS4_39AutoVectorizingCopyWithAssumedAlignmentILi128EEENS4_14SM90_TMA_STOREES28_S2A_S2A_EEEvvEEEEvNT_6ParamsE,@function
        .size           _ZN7cutlass13device_kernelINS_4gemm6kernel13GemmUniversalIN4cute5tupleIJiiiiEEENS1_10collective13CollectiveMmaINS1_35MainloopSm100TmaUmmaWarpSpecializedILi3ELi2ELi4ENS5_IJNS4_1CILi2EEENSA_ILi1EEESC_EEEEENS5_IJNSA_ILi128EEESF_NSA_ILi64EEEEEENS_12float_e5m2_tENS5_IJlSC_lEEESI_SJ_NS4_8TiledMMAINS4_8MMA_AtomIJNS4_10MMA_TraitsINS4_25SM100_MMA_F8F6F4_2x1SM_SSEJSI_SI_fSF_SF_NS4_17integral_constantINS4_4UMMA5MajorELSQ_0EEESR_NSO_INSP_7ScaleInELSS_0EEEST_EEEEEENS4_6LayoutINS5_IJSC_SC_SC_EEENS5_IJNSA_ILi0EEESY_SY_EEEEENS5_IJNS4_10UnderscoreES11_S11_EEEEENS4_18SM100_TMA_2SM_LOADENS4_14ComposedLayoutINS4_7SwizzleILi2ELi4ELi3EEENS4_18smem_ptr_flag_bitsILi8EEENSW_INS5_IJNSA_ILi8EEESG_EEENS5_IJSG_SC_EEEEEEEvNS4_8identityES14_S1E_vS1F_EENS_8epilogue10collective18CollectiveEpilogueINS1H_23Sm100TmaWarpSpecializedILi2ELi2ELi32ELb0ELb0EEEJNS5_IJSG_SF_SG_EEENS5_IJNSW_ISG_SC_EENSW_INS5_IJNSA_ILi32EEESB_EEENS5_IJSC_SG_EEEEEEEESI_SJ_SI_SJ_NS1H_6fusion15FusionCallbacksIS1L_NS1T_17LinearCombinationISI_fSI_fLNS_15FloatRoundStyleE2EEES1M_S1S_JEEENS4_5SM1004TMEM4LOAD26SM100_TMEM_LOAD_32dp32b32xENS4_13SM90_TMA_LOADENS15_INS16_ILi1ELi4ELi3EEES19_NSW_INS5_IJS1A_S1O_EEENS5_IJS1O_SC_EEEEEEENS4_39AutoVectorizingCopyWithAssumedAlignmentILi128EEENS4_14SM90_TMA_STOREES28_S2A_S2A_EEEvvEEEEvNT_6ParamsE,(.L_x_160 - _ZN7cutlass13device_kernelINS_4gemm6kernel13GemmUniversalIN4cute5tupleIJiiiiEEENS1_10collective13CollectiveMmaINS1_35MainloopSm100TmaUmmaWarpSpecializedILi3ELi2ELi4ENS5_IJNS4_1CILi2EEENSA_ILi1EEESC_EEEEENS5_IJNSA_ILi128EEESF_NSA_ILi64EEEEEENS_12float_e5m2_tENS5_IJlSC_lEEESI_SJ_NS4_8TiledMMAINS4_8MMA_AtomIJNS4_10MMA_TraitsINS4_25SM100_MMA_F8F6F4_2x1SM_SSEJSI_SI_fSF_SF_NS4_17integral_constantINS4_4UMMA5MajorELSQ_0EEESR_NSO_INSP_7ScaleInELSS_0EEEST_EEEEEENS4_6LayoutINS5_IJSC_SC_SC_EEENS5_IJNSA_ILi0EEESY_SY_EEEEENS5_IJNS4_10UnderscoreES11_S11_EEEEENS4_18SM100_TMA_2SM_LOADENS4_14ComposedLayoutINS4_7SwizzleILi2ELi4ELi3EEENS4_18smem_ptr_flag_bitsILi8EEENSW_INS5_IJNSA_ILi8EEESG_EEENS5_IJSG_SC_EEEEEEEvNS4_8identityES14_S1E_vS1F_EENS_8epilogue10collective18CollectiveEpilogueINS1H_23Sm100TmaWarpSpecializedILi2ELi2ELi32ELb0ELb0EEEJNS5_IJSG_SF_SG_EEENS5_IJNSW_ISG_SC_EENSW_INS5_IJNSA_ILi32EEESB_EEENS5_IJSC_SG_EEEEEEEESI_SJ_SI_SJ_NS1H_6fusion15FusionCallbacksIS1L_NS1T_17LinearCombinationISI_fSI_fLNS_15FloatRoundStyleE2EEES1M_S1S_JEEENS4_5SM1004TMEM4LOAD26SM100_TMEM_LOAD_32dp32b32xENS4_13SM90_TMA_LOADENS15_INS16_ILi1ELi4ELi3EEES19_NSW_INS5_IJS1A_S1O_EEENS5_IJS1O_SC_EEEEEEENS4_39AutoVectorizingCopyWithAssumedAlignmentILi128EEENS4_14SM90_TMA_STOREES28_S2A_S2A_EEEvvEEEEvNT_6ParamsE)
        .other          _ZN7cutlass13device_kernelINS_4gemm6kernel13GemmUniversalIN4cute5tupleIJiiiiEEENS1_10collective13CollectiveMmaINS1_35MainloopSm100TmaUmmaWarpSpecializedILi3ELi2ELi4ENS5_IJNS4_1CILi2EEENSA_ILi1EEESC_EEEEENS5_IJNSA_ILi128EEESF_NSA_ILi64EEEEEENS_12float_e5m2_tENS5_IJlSC_lEEESI_SJ_NS4_8TiledMMAINS4_8MMA_AtomIJNS4_10MMA_TraitsINS4_25SM100_MMA_F8F6F4_2x1SM_SSEJSI_SI_fSF_SF_NS4_17integral_constantINS4_4UMMA5MajorELSQ_0EEESR_NSO_INSP_7ScaleInELSS_0EEEST_EEEEEENS4_6LayoutINS5_IJSC_SC_SC_EEENS5_IJNSA_ILi0EEESY_SY_EEEEENS5_IJNS4_10UnderscoreES11_S11_EEEEENS4_18SM100_TMA_2SM_LOADENS4_14ComposedLayoutINS4_7SwizzleILi2ELi4ELi3EEENS4_18smem_ptr_flag_bitsILi8EEENSW_INS5_IJNSA_ILi8EEESG_EEENS5_IJSG_SC_EEEEEEEvNS4_8identityES14_S1E_vS1F_EENS_8epilogue10collective18CollectiveEpilogueINS1H_23Sm100TmaWarpSpecializedILi2ELi2ELi32ELb0ELb0EEEJNS5_IJSG_SF_SG_EEENS5_IJNSW_ISG_SC_EENSW_INS5_IJNSA_ILi32EEESB_EEENS5_IJSC_SG_EEEEEEEESI_SJ_SI_SJ_NS1H_6fusion15FusionCallbacksIS1L_NS1T_17LinearCombinationISI_fSI_fLNS_15FloatRoundStyleE2EEES1M_S1S_JEEENS4_5SM1004TMEM4LOAD26SM100_TMEM_LOAD_32dp32b32xENS4_13SM90_TMA_LOADENS15_INS16_ILi1ELi4ELi3EEES19_NSW_INS5_IJS1A_S1O_EEENS5_IJS1O_SC_EEEEEEENS4_39AutoVectorizingCopyWithAssumedAlignmentILi128EEENS4_14SM90_TMA_STOREES28_S2A_S2A_EEEvvEEEEvNT_6ParamsE,@"STO_CUDA_ENTRY STV_DEFAULT"
_ZN7cutlass13device_kernelINS_4gemm6kernel13GemmUniversalIN4cute5tupleIJiiiiEEENS1_10collective13CollectiveMmaINS1_35MainloopSm100TmaUmmaWarpSpecializedILi3ELi2ELi4ENS5_IJNS4_1CILi2EEENSA_ILi1EEESC_EEEEENS5_IJNSA_ILi128EEESF_NSA_ILi64EEEEEENS_12float_e5m2_tENS5_IJlSC_lEEESI_SJ_NS4_8TiledMMAINS4_8MMA_AtomIJNS4_10MMA_TraitsINS4_25SM100_MMA_F8F6F4_2x1SM_SSEJSI_SI_fSF_SF_NS4_17integral_constantINS4_4UMMA5MajorELSQ_0EEESR_NSO_INSP_7ScaleInELSS_0EEEST_EEEEEENS4_6LayoutINS5_IJSC_SC_SC_EEENS5_IJNSA_ILi0EEESY_SY_EEEEENS5_IJNS4_10UnderscoreES11_S11_EEEEENS4_18SM100_TMA_2SM_LOADENS4_14ComposedLayoutINS4_7SwizzleILi2ELi4ELi3EEENS4_18smem_ptr_flag_bitsILi8EEENSW_INS5_IJNSA_ILi8EEESG_EEENS5_IJSG_SC_EEEEEEEvNS4_8identityES14_S1E_vS1F_EENS_8epilogue10collective18CollectiveEpilogueINS1H_23Sm100TmaWarpSpecializedILi2ELi2ELi32ELb0ELb0EEEJNS5_IJSG_SF_SG_EEENS5_IJNSW_ISG_SC_EENSW_INS5_IJNSA_ILi32EEESB_EEENS5_IJSC_SG_EEEEEEEESI_SJ_SI_SJ_NS1H_6fusion15FusionCallbacksIS1L_NS1T_17LinearCombinationISI_fSI_fLNS_15FloatRoundStyleE2EEES1M_S1S_JEEENS4_5SM1004TMEM4LOAD26SM100_TMEM_LOAD_32dp32b32xENS4_13SM90_TMA_LOADENS15_INS16_ILi1ELi4ELi3EEES19_NSW_INS5_IJS1A_S1O_EEENS5_IJS1O_SC_EEEEEEENS4_39AutoVectorizingCopyWithAssumedAlignmentILi128EEENS4_14SM90_TMA_STOREES28_S2A_S2A_EEEvvEEEEvNT_6ParamsE:
[----:B------:R-:W1:Y:S01]  /*0000*/  LDC R1, c[0x0][0x37c] ;  /* 0x0000df00ff017b82 */ /* 0x000e620000000800 */
[----:B------:R-:W2:Y:S01]  /*0010*/  S2R R109, SR_TID.X ;  /* 0x00000000006d7919 */ /* 0x000ea20000002100 */
[----:B------:R-:W3:Y:S06]  /*0020*/  LDCU.64 UR6, c[0x0][0x890] ;  /* 0x00011200ff0677ac */ /* 0x000eec0008000a00 */
[----:B------:R-:W4:Y:S01]  /*0030*/  S2UR UR37, SR_CgaCtaId ;  /* 0x00000000002579c3 */ /* 0x000f220000008800 */
[----:B------:R-:W-:Y:S02]  /*0040*/  PRMT R95, RZ, 0x7610, R95 ;  /* 0x00007610ff5f7816 */ /* 0x000fe4000000005f */
[----:B------:R-:W-:Y:S01]  /*0050*/  ELECT P1, URZ, PT ;  /* 0x0000000000ff782f */ /* 0x000fe20003820000 */
[----:B------:R-:W1:Y:S01]  /*0060*/  LDCU.64 UR46, c[0x0][0x358] ;  /* 0x00006b00ff2e77ac */ /* 0x000e620008000a00 */
[----:B---3--:R-:W-:-:S04]  /*0070*/  UISETP.NE.U32.AND UP0, UPT, UR6, URZ, UPT ;  /* 0x000000ff0600728c */ /* 0x008fc8000bf05070 */
[----:B------:R-:W-:Y:S02]  /*0080*/  UISETP.NE.AND.EX UP0, UPT, UR7, URZ, UPT, UP0 ;  /* 0x000000ff0700728c */ /* 0x000fe4000bf05300 */
[----:B----4-:R-:W-:Y:S02]  /*0090*/  ULOP3.LUT UR5, UR37, 0x1, URZ, 0xc0, !UPT ;  /* 0x0000000125057892 */ /* 0x010fe4000f8ec0ff */
[----:B------:R-:W-:Y:S01]  /*00a0*/  ULOP3.LUT UR4, UR37, 0x1, URZ, 0x3c, !UPT ;  /* 0x0000000125047892 */ /* 0x000fe2000f8e3cff */
[----:B--2---:R-:W-:-:S05]  /*00b0*/  SHF.R.U32.HI R102, RZ, 0x5, R109 ;  /* 0x00000005ff667819 */ /* 0x004fca000001166d */
[----:B------:R-:W2:Y:S02]  /*00c0*/  SHFL.IDX PT, R0, R102, RZ, 0x1f ;  /* 0x00001fff66007589 */ /* 0x000ea400000e0000 */
[----:B--2---:R-:W-:Y:S01]  /*00d0*/  R2UR UR10, R0 ;  /* 0x00000000000a72ca */ /* 0x004fe200000e0000 */
[----:B-1----:R-:W-:-:S14]  /*00e0*/  BRA.U UP0, `(.L_x_0) ;  /* 0x00000001002c7547 */ /* 0x002fdc000b800000 */
[----:B------:R-:W1:Y:S02]  /*00f0*/  LDCU.64 UR8, c[0x0][0x888] ;  /* 0x00011100ff0877ac */ /* 0x000e640008000a00 */
[----:B-1----:R-:W-:-:S04]  /*0100*/  UISETP.NE.U32.AND UP0, UPT, UR8, URZ, UPT ;  /* 0x000000ff0800728c */ /* 0x002fc8000bf05070 */
[----:B------:R-:W-:-:S09]  /*0110*/  UISETP.NE.AND.EX UP0, UPT, UR9, URZ, UPT, UP0 ;  /* 0x000000ff0900728c */ /* 0x000fd2000bf05300 */
[----:B------:R-:W-:Y:S05]  /*0120*/  BRA.U !UP0, `(.L_x_1) ;  /* 0x0000000108107547 */ /* 0x000fea000b800000 */
[----:B------:R-:W1:Y:S02]  /*0130*/  LDC.64 R2, c[0x0][0x888] ;  /* 0x00022200ff027b82 */ /* 0x000e640000000a00 */
[----:B-1----:R1:W5:Y:S01]  /*0140*/  LDG.E R49, desc[UR46][R2.64] ;  /* 0x0000002e02317981 */ /* 0x002362000c1e1900 */
[----:B------:R-:W-:Y:S01]  /*0150*/  HFMA2 R95, -RZ, RZ, 0, 5.9604644775390625e-08 ;  /* 0x00000001ff5f7431 */ /* 0x000fe200000001ff */
[----:B------:R-:W-:Y:S05]  /*0160*/  BRA `(.L_x_0) ;  /* 0x00000000000c7947 */ /* 0x000fea0003800000 */
.L_x_1:
[----:B------:R-:W1:Y:S01]  /*0170*/  LDCU UR8, c[0x0][0x880] ;  /* 0x00011000ff0877ac */ /* 0x000e620008000800 */
[----:B------:R-:W-:Y:S01]  /*0180*/  HFMA2 R95, -RZ, RZ, 0, 5.9604644775390625e-08 ;  /* 0x00000001ff5f7431 */ /* 0x000fe200000001ff */
[----:B-1----:R-:W-:-:S07]  /*0190*/  MOV R49, UR8 ;  /* 0x0000000800317c02 */ /* 0x002fce0008000f00 */
.L_x_0:
[----:B------:R-:W2:Y:S02]  /*01a0*/  LDCU.64 UR8, c[0x0][0x8b0] ;  /* 0x00011600ff0877ac */ /* 0x000ea40008000a00 */
[----:B--2---:R-:W-:-:S04]  /*01b0*/  UISETP.NE.U32.AND UP0, UPT, UR8, URZ, UPT ;  /* 0x000000ff0800728c */ /* 0x004fc8000bf05070 */
[----:B------:R-:W-:-:S09]  /*01c0*/  UISETP.NE.AND.EX UP0, UPT, UR9, URZ, UPT, UP0 ;  /* 0x000000ff0900728c */ /* 0x000fd2000bf05300 */
[----:B------:R-:W-:Y:S05]  /*01d0*/  BRA.U UP0, `(.L_x_2) ;  /* 0x0000000100247547 */ /* 0x000fea000b800000 */
[----:B------:R-:W2:Y:S02]  /*01e0*/  LDCU.64 UR8, c[0x0][0x8a8] ;  /* 0x00011500ff0877ac */ /* 0x000ea40008000a00 */
[----:B--2---:R-:W-:-:S04]  /*01f0*/  UISETP.NE.U32.AND UP0, UPT, UR8, URZ, UPT ;  /* 0x000000ff0800728c */ /* 0x004fc8000bf05070 */
[----:B------:R-:W-:-:S09]  /*0200*/  UISETP.NE.AND.EX UP0, UPT, UR9, URZ, UPT, UP0 ;  /* 0x000000ff0900728c */ /* 0x000fd2000bf05300 */
[----:B------:R-:W-:Y:S05]  /*0210*/  BRA.U !UP0, `(.L_x_3) ;  /* 0x00000001080c7547 */ /* 0x000fea000b800000 */
[----:B------:R-:W2:Y:S02]  /*0220*/  LDC.64 R46, c[0x0][0x8a8] ;  /* 0x00022a00ff2e7b82 */ /* 0x000ea40000000a00 */
[----:B--2---:R2:W5:Y:S01]  /*0230*/  LDG.E R46, desc[UR46][R46.64] ;  /* 0x0000002e2e2e7981 */ /* 0x004562000c1e1900 */
[----:B------:R-:W-:Y:S05]  /*0240*/  BRA `(.L_x_2) ;  /* 0x0000000000087947 */ /* 0x000fea0003800000 */
.L_x_3:
[----:B------:R-:W2:Y:S02]  /*0250*/  LDCU UR8, c[0x0][0x8a0] ;  /* 0x00011400ff0877ac */ /* 0x000ea40008000800 */
[----:B--2---:R-:W-:Y:S02]  /*0260*/  MOV R46, UR8 ;  /* 0x00000008002e7c02 */ /* 0x004fe40008000f00 */
.L_x_2:
[----:B------:R-:W-:Y:S01]  /*0270*/  IMAD.U32 R0, RZ, RZ, UR10 ;  /* 0x0000000aff007e24 */ /* 0x000fe2000f8e00ff */
[----:B------:R-:W-:Y:S04]  /*0280*/  BSSY.RECONVERGENT B0, `(.L_x_4) ;  /* 0x000000c000007945 */ /* 0x000fe80003800200 */
[C---:B------:R-:W-:Y:S02]  /*0290*/  ISETP.NE.OR P2, PT, R0.reuse, 0x1, !P1 ;  /* 0x000000010000780c */ /* 0x040fe40004f45670 */
[----:B------:R-:W-:-:S11]  /*02a0*/  ISETP.NE.OR P0, PT, R0, 0x3, !P1 ;  /* 0x000000030000780c */ /* 0x000fd60004f05670 */
[----:B------:R-:W-:Y:S05]  /*02b0*/  @P2 BRA `(.L_x_5) ;  /* 0x0000000000202947 */ /* 0x000fea0003800000 */
[----:B------:R-:W3:Y:S02]  /*02c0*/  LDCU.64 UR8, c[0x0][0x348] ;  /* 0x00006900ff0877ac */ /* 0x000ee40008000a00 */
[----:B---3--:R-:W-:Y:S02]  /*02d0*/  UIADD3 UR12, UP1, UPT, UR8, 0x80, URZ ;  /* 0x00000080080c7890 */ /* 0x008fe4000ff3e0ff */
[----:B------:R-:W-:Y:S02]  /*02e0*/  UIADD3 UR8, UP0, UPT, UR8, 0x180, URZ ;  /* 0x0000018008087890 */ /* 0x000fe4000ff1e0ff */
[----:B------:R-:W-:Y:S02]  /*02f0*/  UIADD3.X UR13, UPT, UPT, URZ, UR9, URZ, UP1, !UPT ;  /* 0x00000009ff0d7290 */ /* 0x000fe40008ffe4ff */
[----:B------:R-:W-:-:S07]  /*0300*/  UIADD3.X UR9, UPT, UPT, URZ, UR9, URZ, UP0, !UPT ;  /* 0x00000009ff097290 */ /* 0x000fce00087fe4ff */
[----:B------:R3:W-:Y:S02]  /*0310*/  UTMACCTL.PF [UR12] ;  /* 0x000000000c0079b9 */ /* 0x0007e40008040000 */
[----:B------:R3:W-:Y:S02]  /*0320*/  UTMACCTL.PF [UR8] ;  /* 0x00000000080079b9 */ /* 0x0007e40008040000 */
[----:B---3--:R-:W-:Y:S01]  /*0330*/  NOP ;  /* 0x0000000000007918 */ /* 0x008fe20000000000 */
.L_x_5:
[----:B------:R-:W-:Y:S05]  /*0340*/  BSYNC.RECONVERGENT B0 ;  /* 0x0000000000007941 */ /* 0x000fea0003800200 */
.L_x_4:
[----:B------:R-:W-:Y:S04]  /*0350*/  BSSY.RECONVERGENT B0, `(.L_x_6) ;  /* 0x000000a000007945 */ /* 0x000fe80003800200 */
        /* <DEDUP_REMOVED lines=9> */
.L_x_7:
[----:B------:R-:W-:Y:S05]  /*03f0*/  BSYNC.RECONVERGENT B0 ;  /* 0x0000000000007941 */ /* 0x000fea0003800200 */
.L_x_6:
[----:B------:R-:W3:Y:S01]  /*0400*/  LDCU.64 UR8, c[0x0][0x888] ;  /* 0x00011100ff0877ac */ /* 0x000ee20008000a00 */
[----:B------:R-:W-:Y:S02]  /*0410*/  UISETP.EQ.U32.AND UP1, UPT, UR6, URZ, UPT ;  /* 0x000000ff0600728c */ /* 0x000fe4000bf22070 */
[----:B------:R-:W-:Y:S02]  /*0420*/  UPLOP3.LUT UP5, UPT, UPT, UPT, UPT, 0x80, 0x8 ;  /* 0x000000000008789c */ /* 0x000fe40003faf070 */
[----:B---3--:R-:W-:-:S04]  /*0430*/  UISETP.NE.U32.AND UP0, UPT, UR8, URZ, UPT ;  /* 0x000000ff0800728c */ /* 0x008fc8000bf05070 */
[----:B------:R-:W-:-:S04]  /*0440*/  UISETP.NE.AND.EX UP0, UPT, UR9, URZ, UPT, UP0 ;  /* 0x000000ff0900728c */ /* 0x000fc8000bf05300 */
[----:B------:R-:W-:-:S04]  /*0450*/  UISETP.EQ.OR.EX UP2, UPT, UR7, URZ, !UP0, UP1 ;  /* 0x000000ff0700728c */ /* 0x000fc8000c742710 */
[----:B------:R-:W-:-:S05]  /*0460*/  UP2UR UR50, UPR, URZ, 0x4 ;  /* 0x00000004ff327883 */ /* 0x000fca0008000000 */
[----:B------:R-:W-:Y:S07]  /*0470*/  BRA.U !UP2, `(.L_x_8) ;  /* 0x000000010a207547 */ /* 0x000fee000b800000 */
[----:B------:R-:W-:Y:S01]  /*0480*/  UISETP.NE.U32.AND UP2, UPT, UR6, URZ, UPT ;  /* 0x000000ff0600728c */ /* 0x000fe2000bf45070 */
[----:B-----5:R-:W-:Y:S01]  /*0490*/  FSETP.NEU.AND P0, PT, R49, RZ, PT ;  /* 0x000000ff3100720b */ /* 0x020fe20003f0d000 */
[----:B------:R-:W-:Y:S02]  /*04a0*/  USEL UR6, URZ, 0xffffffff, UP0 ;  /* 0xffffffffff067887 */ /* 0x000fe40008000000 */
[----:B------:R-:W-:-:S10]  /*04b0*/  UISETP.NE.AND.EX UP2, UPT, UR7, URZ, UPT, UP2 ;  /* 0x000000ff0700728c */ /* 0x000fd4000bf45320 */
[----:B------:R-:W-:Y:S01]  /*04c0*/  VOTEU.ANY UP1, P0 ;  /* 0x0000000000ff7886 */ /* 0x000fe20000020100 */
[----:B------:R-:W-:-:S04]  /*04d0*/  @!UP2 USEL UR6, URZ, 0xffffffff, UP1 ;  /* 0xffffffffff06a887 */ /* 0x000fc80008800000 */
[----:B------:R-:W-:-:S04]  /*04e0*/  ULOP3.LUT UR6, UR6, 0x1, URZ, 0xc0, !UPT ;  /* 0x0000000106067892 */ /* 0x000fc8000f8ec0ff */
[----:B------:R-:W-:-:S11]  /*04f0*/  UISETP.NE.U32.AND UP5, UPT, UR6, 0x1, UPT ;  /* 0x000000010600788c */ /* 0x000fd6000bfa5070 */
.L_x_8:
[----:B------:R-:W3:Y:S01]  /*0500*/  SHFL.IDX PT, R0, R102, RZ, 0x1f ;  /* 0x00001fff66007589 */ /* 0x000ee200000e0000 */
[----:B------:R-:W-:-:S04]  /*0510*/  UISETP.NE.AND UP1, UPT, UR10, 0x2, UPT ;  /* 0x000000020a00788c */ /* 0x000fc8000bf25270 */
[----:B------:R-:W-:Y:S02]  /*0520*/  UISETP.EQ.AND UP2, UPT, UR5, URZ, !UP1 ;  /* 0x000000ff0500728c */ /* 0x000fe4000cf42270 */
[----:B------:R-:W-:-:S04]  /*0530*/  USEL UR6, URZ, 0x1, UP1 ;  /* 0x00000001ff067887 */ /* 0x000fc80008800000 */
[----:B------:R-:W-:Y:S02]  /*0540*/  PLOP3.LUT P5, PT, P1, PT, UP2, 0x80, 0x8 ;  /* 0x000000000008781c */ /* 0x000fe40000faf028 */
[----:B---3--:R-:W-:-:S13]  /*0550*/  ISETP.NE.AND P0, PT, R0, RZ, PT ;  /* 0x000000ff0000720c */ /* 0x008fda0003f05270 */
[----:B------:R-:W-:Y:S05]  /*0560*/  @P0 BRA `(.L_x_9) ;  /* 0x00000000003c0947 */ /* 0x000fea0003800000 */
[----:B------:R-:W-:Y:S01]  /*0570*/  UMOV UR8, 0x400 ;  /* 0x0000040000087882 */ /* 0x000fe20000000000 */
[----:B------:R-:W-:Y:S01]  /*0580*/  UMOV UR7, 0x1 ;  /* 0x0000000100077882 */ /* 0x000fe20000000000 */
[----:B------:R-:W-:Y:S02]  /*0590*/  ULEA UR8, UR37, UR8, 0x18 ;  /* 0x0000000825087291 */ /* 0x000fe4000f8ec0ff */
[----:B------:R-:W-:-:S04]  /*05a0*/  UIADD3 UR12, UPT, UPT, -UR7, 0x100000, URZ ;  /* 0x00100000070c7890 */ /* 0x000fc8000fffe1ff */
[----:B------:R-:W-:Y:S02]  /*05b0*/  USHF.L.U32 UR13, UR12, 0xb, URZ ;  /* 0x0000000b0c0d7899 */ /* 0x000fe400080006ff */
[----:B------:R-:W-:Y:S01]  /*05c0*/  USHF.L.U32 UR12, UR12, 0x1, URZ ;  /* 0x000000010c0c7899 */ /* 0x000fe200080006ff */
[----:B------:R-:W-:Y:S01]  /*05d0*/  ELECT P0, URZ, PT ;  /* 0x0000000000ff782f */ /* 0x000fe20003800000 */
[----:B------:R-:W3:Y:S10]  /*05e0*/  FENCE.VIEW.ASYNC.S ;  /* 0x00000000000073c6 */ /* 0x000ef40000000000 */
[----:B---3--:R3:W4:Y:S01]  /*05f0*/  SYNCS.EXCH.64 URZ, [UR8], UR12 ;  /* 0x0000000c08ff75b2 */ /* 0x0087220008000100 */
[----:B------:R3:W1:Y:S01]  /*0600*/  SYNCS.EXCH.64 URZ, [UR8+0x18], UR12 ;  /* 0x0000180c08ff75b2 */ /* 0x0006620008000100 */
[----:B------:R3:W1:Y:S01]  /*0610*/  SYNCS.EXCH.64 URZ, [UR8+0x8], UR12 ;  /* 0x0000080c08ff75b2 */ /* 0x0006620008000100 */
[----:B------:R3:W1:Y:S01]  /*0620*/  SYNCS.EXCH.64 URZ, [UR8+0x20], UR12 ;  /* 0x0000200c08ff75b2 */ /* 0x0006620008000100 */
[----:B------:R3:W1:Y:S01]  /*0630*/  SYNCS.EXCH.64 URZ, [UR8+0x10], UR12 ;  /* 0x0000100c08ff75b2 */ /* 0x0006620008000100 */
[----:B------:R3:W1:Y:S01]  /*0640*/  SYNCS.EXCH.64 URZ, [UR8+0x28], UR12 ;  /* 0x0000280c08ff75b2 */ /* 0x0006620008000100 */
[----:B------:R-:W-:Y:S01]  /*0650*/  NOP ;  /* 0x0000000000007918 */ /* 0x000fe20000000000 */
.L_x_9:
[----:B------:R-:W2:Y:S01]  /*0660*/  SHFL.IDX PT, R0, R102, RZ, 0x1f ;  /* 0x00001fff66007589 */ /* 0x000ea200000e0000 */
[----:B------:R-:W-:Y:S01]  /*0670*/  NOP ;  /* 0x0000000000007918 */ /* 0x000fe20000000000 */
[----:B--2---:R-:W-:-:S13]  /*0680*/  ISETP.NE.AND P0, PT, R0, 0x1, PT ;  /* 0x000000010000780c */ /* 0x004fda0003f05270 */
[----:B------:R-:W-:Y:S05]  /*0690*/  @P0 BRA `(.L_x_10) ;  /* 0x0000000000440947 */ /* 0x000fea0003800000 */
[----:B------:R-:W-:Y:S01]  /*06a0*/  UMOV UR9, 0x400 ;  /* 0x0000040000097882 */ /* 0x000fe20000000000 */
[----:B---3--:R-:W-:Y:S01]  /*06b0*/  UMOV UR8, 0x20 ;  /* 0x0000002000087882 */ /* 0x008fe20000000000 */
[----:B------:R-:W-:Y:S01]  /*06c0*/  UMOV UR7, 0x80 ;  /* 0x0000008000077882 */ /* 0x000fe20000000000 */
[----:B------:R-:W-:Y:S02]  /*06d0*/  ULEA UR9, UR37, UR9, 0x18 ;  /* 0x0000000925097291 */ /* 0x000fe4000f8ec0ff */
[----:B------:R-:W-:-:S04]  /*06e0*/  UIADD3 UR12, UPT, UPT, -UR8, 0x100000, URZ ;  /* 0x00100000080c7890 */ /* 0x000fc8000fffe1ff */
[----:B------:R-:W-:Y:S02]  /*06f0*/  USHF.L.U32 UR13, UR12, 0xb, URZ ;  /* 0x0000000b0c0d7899 */ /* 0x000fe400080006ff */
[----:B------:R-:W-:Y:S02]  /*0700*/  USHF.L.U32 UR12, UR12, 0x1, URZ ;  /* 0x000000010c0c7899 */ /* 0x000fe400080006ff */
[----:B------:R-:W-:-:S04]  /*0710*/  UIADD3 UR14, UPT, UPT, -UR7, 0x100000, URZ ;  /* 0x00100000070e7890 */ /* 0x000fc8000fffe1ff */
[----:B------:R-:W-:Y:S02]  /*0720*/  USHF.L.U32 UR15, UR14, 0xb, URZ ;  /* 0x0000000b0e0f7899 */ /* 0x000fe400080006ff */
[----:B------:R-:W-:Y:S01]  /*0730*/  USHF.L.U32 UR14, UR14, 0x1, URZ ;  /* 0x000000010e0e7899 */ /* 0x000fe200080006ff */
[----:B------:R-:W-:Y:S01]  /*0740*/  ELECT P0, URZ, PT ;  /* 0x0000000000ff782f */ /* 0x000fe20003800000 */
[----:B------:R-:W2:Y:S02]  /*0750*/  FENCE.VIEW.ASYNC.S ;  /* 0x00000000000073c6 */ /* 0x000ea40000000000 */
[----:B--2---:R2:W3:Y:S08]  /*0760*/  SYNCS.EXCH.64 URZ, [UR9+0x30], UR12 ;  /* 0x0000300c09ff75b2 */ /* 0x0044f00008000100 */
[----:B------:R2:W1:Y:S01]  /*0770*/  SYNCS.EXCH.64 URZ, [UR9+0x40], UR14 ;  /* 0x0000400e09ff75b2 */ /* 0x0004620008000100 */
[----:B------:R2:W1:Y:S01]  /*0780*/  SYNCS.EXCH.64 URZ, [UR9+0x38], UR12 ;  /* 0x0000380c09ff75b2 */ /* 0x0004620008000100 */
[----:B------:R2:W1:Y:S01]  /*0790*/  SYNCS.EXCH.64 URZ, [UR9+0x48], UR14 ;  /* 0x0000480e09ff75b2 */ /* 0x0004620008000100 */
[----:B------:R-:W-:Y:S01]  /*07a0*/  NOP ;  /* 0x0000000000007918 */ /* 0x000fe20000000000 */
.L_x_10:
[----:B------:R-:W4:Y:S01]  /*07b0*/  SHFL.IDX PT, R0, R102, RZ, 0x1f ;  /* 0x00001fff66007589 */ /* 0x000f2200000e0000 */
[----:B------:R-:W-:Y:S01]  /*07c0*/  NOP ;  /* 0x0000000000007918 */ /* 0x000fe20000000000 */
[----:B----4-:R-:W-:-:S13]  /*07d0*/  ISETP.NE.AND P0, PT, R0, 0x3, PT ;  /* 0x000000030000780c */ /* 0x010fda0003f05270 */
[----:B------:R-:W-:Y:S05]  /*07e0*/  @P0 BRA `(.L_x_11) ;  /* 0x00000000002c0947 */ /* 0x000fea0003800000 */
[----:B---3--:R-:W-:Y:S01]  /*07f0*/  UMOV UR8, 0x400 ;  /* 0x0000040000087882 */ /* 0x008fe20000000000 */
[----:B------:R-:W-:Y:S01]  /*0800*/  UMOV UR7, 0x20 ;  /* 0x0000002000077882 */ /* 0x000fe20000000000 */
[----:B------:R-:W-:Y:S02]  /*0810*/  ULEA UR8, UR37, UR8, 0x18 ;  /* 0x0000000825087291 */ /* 0x000fe4000f8ec0ff */
[----:B--2---:R-:W-:-:S04]  /*0820*/  UIADD3 UR12, UPT, UPT, -UR7, 0x100000, URZ ;  /* 0x00100000070c7890 */ /* 0x004fc8000fffe1ff */
[----:B------:R-:W-:Y:S02]  /*0830*/  USHF.L.U32 UR13, UR12, 0xb, URZ ;  /* 0x0000000b0c0d7899 */ /* 0x000fe400080006ff */
[----:B------:R-:W-:Y:S01]  /*0840*/  USHF.L.U32 UR12, UR12, 0x1, URZ ;  /* 0x000000010c0c7899 */ /* 0x000fe200080006ff */
[----:B------:R-:W-:Y:S01]  /*0850*/  ELECT P0, URZ, PT ;  /* 0x0000000000ff782f */ /* 0x000fe20003800000 */
[----:B------:R-:W2:Y:S10]  /*0860*/  FENCE.VIEW.ASYNC.S ;  /* 0x00000000000073c6 */ /* 0x000eb40000000000 */
[----:B--2---:R4:W2:Y:S01]  /*0870*/  SYNCS.EXCH.64 URZ, [UR8+0x50], UR12 ;  /* 0x0000500c08ff75b2 */ /* 0x0048a20008000100 */
[----:B------:R4:W3:Y:S02]  /*0880*/  SYNCS.EXCH.64 URZ, [UR8+0x58], UR12 ;  /* 0x0000580c08ff75b2 */ /* 0x0008e40008000100 */
[----:B----4-:R-:W-:Y:S01]  /*0890*/  NOP ;  /* 0x0000000000007918 */ /* 0x010fe20000000000 */
.L_x_11:
[----:B------:R-:W4:Y:S01]  /*08a0*/  SHFL.IDX PT, R0, R102, RZ, 0x1f ;  /* 0x00001fff66007589 */ /* 0x000f2200000e0000 */
[----:B------:R-:W-:Y:S01]  /*08b0*/  NOP ;  /* 0x0000000000007918 */ /* 0x000fe20000000000 */
[----:B----4-:R-:W-:-:S13]  /*08c0*/  ISETP.NE.AND P0, PT, R0, 0x4, PT ;  /* 0x000000040000780c */ /* 0x010fda0003f05270 */
[----:B------:R-:W-:Y:S05]  /*08d0*/  @P0 BRA `(.L_x_12) ;  /* 0x0000000000480947 */ /* 0x000fea0003800000 */
[----:B--2---:R-:W-:Y:S01]  /*08e0*/  UMOV UR9, 0x1e0 ;  /* 0x000001e000097882 */ /* 0x004fe20000000000 */
[----:B---3--:R-:W-:Y:S01]  /*08f0*/  UMOV UR8, 0x400 ;  /* 0x0000040000087882 */ /* 0x008fe20000000000 */
[----:B------:R-:W-:Y:S01]  /*0900*/  USEL UR9, UR9, 0x1a0, UP5 ;  /* 0x000001a009097887 */ /* 0x000fe2000a800000 */
        /* <DEDUP_REMOVED lines=10> */
[----:B--2---:R4:W2:Y:S08]  /*09b0*/  SYNCS.EXCH.64 URZ, [UR8+0x60], UR12 ;  /* 0x0000600c08ff75b2 */ /* 0x0048b00008000100 */
[----:B------:R4:W3:Y:S01]  /*09c0*/  SYNCS.EXCH.64 URZ, [UR8+0x70], UR14 ;  /* 0x0000700e08ff75b2 */ /* 0x0008e20008000100 */
[----:B------:R4:W1:Y:S01]  /*09d0*/  SYNCS.EXCH.64 URZ, [UR8+0x68], UR12 ;  /* 0x0000680c08ff75b2 */ /* 0x0008620008000100 */
[----:B------:R4:W1:Y:S02]  /*09e0*/  SYNCS.EXCH.64 URZ, [UR8+0x78], UR14 ;  /* 0x0000780e08ff75b2 */ /* 0x0008640008000100 */
[----:B----4-:R-:W-:Y:S01]  /*09f0*/  NOP ;  /* 0x0000000000007918 */ /* 0x010fe20000000000 */
.L_x_12:
[----:B------:R-:W4:Y:S01]  /*0a00*/  SHFL.IDX PT, R0, R102, RZ, 0x1f ;  /* 0x00001fff66007589 */ /* 0x000f2200000e0000 */
[----:B------:R-:W-:Y:S01]  /*0a10*/  NOP ;  /* 0x0000000000007918 */ /* 0x000fe20000000000 */
[----:B----4-:R-:W-:-:S13]  /*0a20*/  ISETP.NE.AND P0, PT, R0, 0x5, PT ;  /* 0x000000050000780c */ /* 0x010fda0003f05270 */
[----:B------:R-:W-:Y:S05]  /*0a30*/  @P0 BRA `(.L_x_13) ;  /* 0x0000000000540947 */ /* 0x000fea0003800000 */
[----:B--2---:R-:W-:Y:S01]  /*0a40*/  UMOV UR9, 0x400 ;  /* 0x0000040000097882 */ /* 0x004fe20000000000 */
        /* <DEDUP_REMOVED lines=14> */
[----:B------:R4:W1:Y:S01]  /*0b30*/  SYNCS.EXCH.64 URZ, [UR9+0xa8], UR14 ;  /* 0x0000a80e09ff75b2 */ /* 0x0008620008000100 */
[----:B------:R4:W1:Y:S01]  /*0b40*/  SYNCS.EXCH.64 URZ, [UR9+0x90], UR12 ;  /* 0x0000900c09ff75b2 */ /* 0x0008620008000100 */
[----:B------:R4:W1:Y:S01]  /*0b50*/  SYNCS.EXCH.64 URZ, [UR9+0xb0], UR14 ;  /* 0x0000b00e09ff75b2 */ /* 0x0008620008000100 */
[----:B------:R4:W1:Y:S01]  /*0b60*/  SYNCS.EXCH.64 URZ, [UR9+0x98], UR12 ;  /* 0x0000980c09ff75b2 */ /* 0x0008620008000100 */
[----:B------:R4:W1:Y:S02]  /*0b70*/  SYNCS.EXCH.64 URZ, [UR9+0xb8], UR14 ;  /* 0x0000b80e09ff75b2 */ /* 0x0008640008000100 */
[----:B----4-:R-:W-:Y:S01]  /*0b80*/  NOP ;  /* 0x0000000000007918 */ /* 0x010fe20000000000 */
.L_x_13:
[----:B------:R-:W4:Y:S01]  /*0b90*/  SHFL.IDX PT, R0, R102, RZ, 0x1f ;  /* 0x00001fff66007589 */ /* 0x000f2200000e0000 */
[----:B------:R-:W-:Y:S01]  /*0ba0*/  ISETP.NE.OR P1, PT, RZ, UR10, !P1 ;  /* 0x0000000aff007c0c */ /* 0x000fe2000cf25670 */
        /* <DEDUP_REMOVED lines=12> */
[----:B------:R4:W3:Y:S01]  /*0c70*/  SYNCS.EXCH.64 URZ, [UR8+0xd0], UR12 ;  /* 0x0000d00c08ff75b2 */ /* 0x0008e20008000100 */
[----:B------:R4:W1:Y:S01]  /*0c80*/  SYNCS.EXCH.64 URZ, [UR8+0xc8], UR12 ;  /* 0x0000c80c08ff75b2 */ /* 0x0008620008000100 */
[----:B------:R4:W1:Y:S02]  /*0c90*/  SYNCS.EXCH.64 URZ, [UR8+0xd8], UR12 ;  /* 0x0000d80c08ff75b2 */ /* 0x0008640008000100 */
[----:B----4-:R-:W-:Y:S01]  /*0ca0*/  NOP ;  /* 0x0000000000007918 */ /* 0x010fe20000000000 */
.L_x_14:
[----:B------:R-:W-:Y:S01]  /*0cb0*/  VOTEU.ALL UP1, P1 ;  /* 0x0000000000ff7886 */ /* 0x000fe20000820000 */
[----:B---3--:R-:W3:Y:S01]  /*0cc0*/  LDCU UR8, c[0x0][0x36c] ;  /* 0x00006d80ff0877ac */ /* 0x008ee20008000800 */
[----:B------:R-:W-:Y:S01]  /*0cd0*/  NOP ;  /* 0x0000000000007918 */ /* 0x000fe20000000000 */
[----:B------:R-:W-:Y:S01]  /*0ce0*/  LOP3.LUT R10, R109, 0x1f, RZ, 0xc0, !PT ;  /* 0x0000001f6d0a7812 */ /* 0x000fe200078ec0ff */
[----:B--2---:R-:W-:Y:S01]  /*0cf0*/  UMOV UR12, 0x20 ;  /* 0x00000020000c7882 */ /* 0x004fe20000000000 */
[----:B------:R-:W-:Y:S01]  /*0d00*/  @!UP1 UMOV UR7, 0x400 ;  /* 0x0000040000079882 */ /* 0x000fe20000000000 */
[----:B------:R-:W-:-:S04]  /*0d10*/  @!UP1 UIADD3 UR12, UPT, UPT, -UR12, 0x100000, URZ ;  /* 0x001000000c0c9890 */ /* 0x000fc8000fffe1ff */
[----:B------:R-:W-:Y:S02]  /*0d20*/  @!UP1 USHF.L.U32 UR13, UR12, 0xb, URZ ;  /* 0x0000000b0c0d9899 */ /* 0x000fe400080006ff */
[----:B------:R-:W-:Y:S02]  /*0d30*/  @!UP1 USHF.L.U32 UR12, UR12, 0x1, URZ ;  /* 0x000000010c0c9899 */ /* 0x000fe400080006ff */
[----:B------:R-:W-:Y:S01]  /*0d40*/  @!UP1 ULEA UR7, UR37, UR7, 0x18 ;  /* 0x0000000725079291 */ /* 0x000fe2000f8ec0ff */
[----:B------:R-:W-:Y:S01]  /*0d50*/  VOTEU.ALL UP1, P1 ;  /* 0x0000000000ff7886 */ /* 0x000fe20000820000 */
[----:B------:R-:W-:Y:S01]  /*0d60*/  UISETP.NE.AND UP4, UPT, UR10, URZ, UPT ;  /* 0x000000ff0a00728c */ /* 0x000fe2000bf85270 */
[----:B------:R-:W2:Y:S09]  /*0d70*/  FENCE.VIEW.ASYNC.S ;  /* 0x00000000000073c6 */ /* 0x000eb20000000000 */
[----:B--2---:R2:W4:Y:S01]  /*0d80*/  @!UP1 SYNCS.EXCH.64 URZ, [UR7+0xe0], UR12 ;  /* 0x0000e00c07ff95b2 */ /* 0x0045220008000100 */
[----:B---3--:R-:W-:-:S09]  /*0d90*/  UISETP.EQ.U32.AND UP1, UPT, UR8, 0x1, UPT ;  /* 0x000000010800788c */ /* 0x008fd2000bf22070 */
[----:B------:R-:W-:Y:S05]  /*0da0*/  BRA.U !UP1, `(.L_x_15) ;  /* 0x0000000109087547 */ /* 0x000fea000b800000 */
[----:B-1--4-:R-:W-:Y:S01]  /*0db0*/  UCGABAR_ARV ;  /* 0x00000000000079c7 */ /* 0x012fe20008000000 */
[----:B------:R-:W-:Y:S05]  /*0dc0*/  BRA `(.L_x_16) ;  /* 0x0000000000047947 */ /* 0x000fea0003800000 */
.L_x_15:
[----:B-1--4-:R-:W-:Y:S01]  /*0dd0*/  NOP ;  /* 0x0000000000007918 */ /* 0x012fe20000000000 */
.L_x_16:
[----:B------:R-:W1:Y:S01]  /*0de0*/  S2R R11, SR_CTAID.X ;  /* 0x00000000000b7919 */ /* 0x000e620000002500 */
[----:B------:R-:W-:-:S05]  /*0df0*/  CS2R.32 R96, SR_CgaSize ;  /* 0x0000000000607805 */ /* 0x000fca0000008a00 */
[----:B------:R-:W-:-:S05]  /*0e00*/  IMAD R96, R96, -0xa0, RZ ;  /* 0xffffff6060607824 */ /* 0x000fca00078e02ff */
[----:B------:R-:W-:-:S14]  /*0e10*/  R2UR UR8, R96 ;  /* 0x00000000600872ca */ /* 0x000fdc00000e0000 */
[----:B------:R-:W3:Y:S01]  /*0e20*/  LDCU UR8, c[0x0][UR8+0x2b0] ;  /* 0x00005600080877ac */ /* 0x000ee20008000800 */
[----:B------:R-:W-:-:S05]  /*0e30*/  CS2R.32 R0, SR_CgaSize ;  /* 0x0000000000007805 */ /* 0x000fca0000008a00 */
[----:B------:R-:W-:-:S06]  /*0e40*/  IMAD R0, R0, -0xa0, RZ ;  /* 0xffffff6000007824 */ /* 0x000fcc00078e02ff */
[----:B------:R-:W4:Y:S01]  /*0e50*/  LDC R0, c[0x0][R0+0x2a0] ;  /* 0x0000a80000007b82 */ /* 0x000f220000000800 */
[----:B------:R-:W-:Y:S01]  /*0e60*/  PRMT R8, RZ, 0x7610, R8 ;  /* 0x00007610ff087816 */ /* 0x000fe20000000008 */
[----:B------:R-:W3:Y:S01]  /*0e70*/  S2R R20, SR_CTAID.Y ;  /* 0x0000000000147919 */ /* 0x000ee20000002600 */
[----:B------:R-:W-:-:S05]  /*0e80*/  CS2R.32 R96, SR_CgaSize ;  /* 0x0000000000607805 */ /* 0x000fca0000008a00 */
[----:B------:R-:W-:-:S05]  /*0e90*/  IMAD R96, R96, -0xa0, RZ ;  /* 0xffffff6060607824 */ /* 0x000fca00078e02ff */
[----:B--2---:R-:W-:-:S14]  /*0ea0*/  R2UR UR7, R96 ;  /* 0x00000000600772ca */ /* 0x004fdc00000e0000 */
[----:B------:R-:W2:Y:S01]  /*0eb0*/  LDCU UR7, c[0x0][UR7+0x2b4] ;  /* 0x00005680070777ac */ /* 0x000ea20008000800 */
[----:B------:R-:W-:Y:S01]  /*0ec0*/  UISETP.NE.AND UP2, UPT, UR10, 0x2, UPT ;  /* 0x000000020a00788c */ /* 0x000fe2000bf45270 */
[----:B------:R-:W3:Y:S01]  /*0ed0*/  LDC R9, c[0x0][0xb24] ;  /* 0x0002c900ff097b82 */ /* 0x000ee20000000800 */
[----:B------:R-:W-:-:S05]  /*0ee0*/  CS2R.32 R94, SR_CgaSize ;  /* 0x00000000005e7805 */ /* 0x000fca0000008a00 */
[----:B------:R-:W-:-:S06]  /*0ef0*/  IMAD R94, R94, -0xa0, RZ ;  /* 0xffffff605e5e7824 */ /* 0x000fcc00078e02ff */
[----:B------:R-:W4:Y:S08]  /*0f00*/  LDC R94, c[0x0][R94+0x2a4] ;  /* 0x0000a9005e5e7b82 */ /* 0x000f300000000800 */
[----:B------:R-:W4:Y:S01]  /*0f10*/  LDC R40, c[0x0][0xb24] ;  /* 0x0002c900ff287b82 */ /* 0x000f220000000800 */
[----:B-1----:R-:W-:Y:S01]  /*0f20*/  I2FP.F32.U32 R4, R11 ;  /* 0x0000000b00047245 */ /* 0x002fe20000201000 */
[----:B------:R-:W-:-:S06]  /*0f30*/  IMAD.MOV.U32 R21, RZ, RZ, R11 ;  /* 0x000000ffff157224 */ /* 0x000fcc00078e000b */
[----:B------:R-:W1:Y:S01]  /*0f40*/  S2UR UR36, SR_CTAID.Z ;  /* 0x00000000002479c3 */ /* 0x000e620000002700 */
[----:B---3--:R-:W-:Y:S02]  /*0f50*/  ISETP.GE.AND P0, PT, R9, 0x1, PT ;  /* 0x000000010900780c */ /* 0x008fe40003f06270 */
[----:B------:R-:W-:Y:S01]  /*0f60*/  I2FP.F32.U32 R2, R20 ;  /* 0x0000001400027245 */ /* 0x000fe20000201000 */
[----:B------:R-:W-:-:S04]  /*0f70*/  FMUL R4, R4, UR8 ;  /* 0x0000000804047c20 */ /* 0x000fc80008400000 */
[----:B--2---:R-:W-:Y:S01]  /*0f80*/  FMUL R2, R2, UR7 ;  /* 0x0000000702027c20 */ /* 0x004fe20008400000 */
[----:B------:R-:W2:Y:S01]  /*0f90*/  F2I.U32.TRUNC.NTZ R96, R4 ;  /* 0x0000000400607305 */ /* 0x000ea2000020f000 */
[----:B------:R-:W3:Y:S07]  /*0fa0*/  LDCU UR7, c[0x0][0xb30] ;  /* 0x00016600ff0777ac */ /* 0x000eee0008000800 */
[----:B------:R-:W1:Y:S01]  /*0fb0*/  F2I.U32.TRUNC.NTZ R3, R2 ;  /* 0x0000000200037305 */ /* 0x000e62000020f000 */
[----:B--2---:R-:W-:-:S04]  /*0fc0*/  IMAD.MOV R96, RZ, RZ, -R96 ;  /* 0x000000ffff607224 */ /* 0x004fc800078e0a60 */
[----:B----4-:R-:W-:Y:S01]  /*0fd0*/  IMAD R96, R0, R96, R11 ;  /* 0x0000006000607224 */ /* 0x010fe200078e020b */
[----:B------:R-:W-:Y:S01]  /*0fe0*/  PRMT R0, RZ, 0x7610, R0 ;  /* 0x00007610ff007816 */ /* 0x000fe20000000000 */
[----:B---3--:R-:W-:Y:S01]  /*0ff0*/  UISETP.NE.AND UP3, UPT, UR7, 0x1, UPT ;  /* 0x000000010700788c */ /* 0x008fe2000bf65270 */
[----:B-1----:R-:W-:-:S05]  /*1000*/  IADD3 R3, PT, PT, -R3, RZ, RZ ;  /* 0x000000ff03037210 */ /* 0x002fca0007ffe1ff */
[----:B------:R-:W-:Y:S01]  /*1010*/  IMAD R94, R94, R3, R20 ;  /* 0x000000035e5e7224 */ /* 0x000fe200078e0214 */
[----:B------:R-:W-:Y:S06]  /*1020*/  BRA.U UP4, `(.L_x_17) ;  /* 0x0000000104247547 */ /* 0x000fec000b800000 */
[----:B------:R-:W-:Y:S01]  /*1030*/  ISETP.NE.AND P1, PT, R94, RZ, PT ;  /* 0x000000ff5e00720c */ /* 0x000fe20003f25270 */
[----:B------:R-:W-:Y:S01]  /*1040*/  IMAD.MOV.U32 R0, RZ, RZ, 0x3 ;  /* 0x00000003ff007424 */ /* 0x000fe200078e00ff */
[C---:B------:R-:W-:Y:S02]  /*1050*/  LOP3.LUT R3, R96.reuse, 0xfffffffe, RZ, 0xc0, !PT ;  /* 0xfffffffe60037812 */ /* 0x040fe400078ec0ff */
[----:B------:R-:W-:Y:S02]  /*1060*/  ISETP.LT.U32.OR P1, PT, R96, 0x2, !P1 ;  /* 0x000000026000780c */ /* 0x000fe40004f21470 */
[----:B------:R-:W-:Y:S02]  /*1070*/  SHF.L.U32 R0, R0, R3, RZ ;  /* 0x0000000300007219 */ /* 0x000fe400000006ff */
[----:B------:R-:W-:Y:S02]  /*1080*/  SEL R5, RZ, 0x1, !P1 ;  /* 0x00000001ff057807 */ /* 0x000fe40004800000 */
[----:B------:R-:W-:-:S05]  /*1090*/  SEL R2, RZ, 0x2, !P1 ;  /* 0x00000002ff027807 */ /* 0x000fca0004800000 */
[----:B------:R-:W-:-:S05]  /*10a0*/  IMAD.IADD R2, R5, 0x1, R2 ;  /* 0x0000000105027824 */ /* 0x000fca00078e0202 */
[----:B------:R-:W-:Y:S02]  /*10b0*/  PRMT R8, R2, 0x7610, R8 ;  /* 0x0000761002087816 */ /* 0x000fe40000000008 */
.L_x_17:
[----:B------:R-:W-:Y:S05]  /*10c0*/  @!P0 BRA `(.L_x_18) ;  /* 0x0000000000b88947 */ /* 0x000fea0003800000 */
[----:B------:R-:W1:Y:S01]  /*10d0*/  LDC.64 R4, c[0x0][0xb18] ;  /* 0x0002c600ff047b82 */ /* 0x000e620000000a00 */
[----:B------:R-:W-:-:S07]  /*10e0*/  ISETP.NE.AND P0, PT, R9, 0x1, PT ;  /* 0x000000010900780c */ /* 0x000fce0003f05270 */
[----:B------:R-:W2:Y:S08]  /*10f0*/  LDC R14, c[0x0][0xb0c] ;  /* 0x0002c300ff0e7b82 */ /* 0x000eb00000000800 */
[----:B------:R-:W3:Y:S08]  /*1100*/  LDC R13, c[0x0][0x370] ;  /* 0x0000dc00ff0d7b82 */ /* 0x000ef00000000800 */
[----:B------:R-:W4:Y:S01]  /*1110*/  LDC R16, c[0x0][0x374] ;  /* 0x0000dd00ff107b82 */ /* 0x000f220000000800 */
[----:B-1----:R-:W-:-:S07]  /*1120*/  ISETP.NE.AND P1, PT, R4, 0x1, PT ;  /* 0x000000010400780c */ /* 0x002fce0003f25270 */
[----:B------:R-:W3:Y:S01]  /*1130*/  LDC.64 R6, c[0x0][0xb10] ;  /* 0x0002c400ff067b82 */ /* 0x000ee20000000a00 */
[----:B--2---:R-:W-:-:S07]  /*1140*/  ISETP.NE.AND P2, PT, R14, 0x1, PT ;  /* 0x000000010e00780c */ /* 0x004fce0003f45270 */
[----:B------:R-:W1:Y:S08]  /*1150*/  LDC R12, c[0x0][0xb20] ;  /* 0x0002c800ff0c7b82 */ /* 0x000e700000000800 */
[----:B------:R-:W2:Y:S01]  /*1160*/  LDC.64 R2, c[0x0][0xb28] ;  /* 0x0002ca00ff027b82 */ /* 0x000ea20000000a00 */
[----:B----4-:R-:W-:-:S04]  /*1170*/  IMAD.HI.U32 R15, R16, R5, RZ ;  /* 0x00000005100f7227 */ /* 0x010fc800078e00ff */
[----:B------:R-:W-:-:S04]  /*1180*/  IMAD.HI.U32 R5, R20, R5, RZ ;  /* 0x0000000514057227 */ /* 0x000fc800078e00ff */
[----:B---3--:R-:W-:-:S04]  /*1190*/  IMAD.HI.U32 R18, R13, R6, RZ ;  /* 0x000000060d127227 */ /* 0x008fc800078e00ff */
[C---:B------:R-:W-:Y:S01]  /*11a0*/  IMAD.HI.U32 R22, R11.reuse, R6, RZ ;  /* 0x000000060b167227 */ /* 0x040fe200078e00ff */
[-C--:B------:R-:W-:Y:S02]  /*11b0*/  @P2 SHF.R.U32.HI R13, RZ, R7.reuse, R18 ;  /* 0x00000007ff0d2219 */ /* 0x080fe40000011612 */
[-C--:B-1----:R-:W-:Y:S02]  /*11c0*/  @P1 SHF.R.U32.HI R16, RZ, R12.reuse, R15 ;  /* 0x0000000cff101219 */ /* 0x082fe4000001160f */
[----:B------:R-:W-:Y:S02]  /*11d0*/  SHF.R.U32.HI R5, RZ, R12, R5 ;  /* 0x0000000cff057219 */ /* 0x000fe40000011605 */
[----:B------:R-:W-:Y:S02]  /*11e0*/  SHF.R.U32.HI R22, RZ, R7, R22 ;  /* 0x00000007ff167219 */ /* 0x000fe40000011616 */
[----:B------:R-:W-:Y:S01]  /*11f0*/  SEL R5, R20, R5, !P1 ;  /* 0x0000000514057207 */ /* 0x000fe20004800000 */
[----:B--2---:R-:W-:Y:S01]  /*1200*/  IMAD.HI.U32 R18, R16, R2, RZ ;  /* 0x0000000210127227 */ /* 0x004fe200078e00ff */
[----:B------:R-:W-:-:S02]  /*1210*/  SEL R21, R11, R22, !P2 ;  /* 0x000000160b157207 */ /* 0x000fc40005000000 */
[----:B------:R-:W-:Y:S01]  /*1220*/  IADD3 R7, PT, PT, -R5, RZ, RZ ;  /* 0x000000ff05077210 */ /* 0x000fe20007ffe1ff */
[----:B------:R-:W-:Y:S01]  /*1230*/  IMAD.HI.U32 R6, R13, R2, RZ ;  /* 0x000000020d067227 */ /* 0x000fe200078e00ff */
[----:B------:R-:W-:-:S03]  /*1240*/  @P0 SHF.R.U32.HI R16, RZ, R3, R18 ;  /* 0x00000003ff100219 */ /* 0x000fc60000011612 */
[----:B------:R-:W-:Y:S01]  /*1250*/  IMAD R7, R4, R7, R20 ;  /* 0x0000000704077224 */ /* 0x000fe200078e0214 */
[----:B------:R-:W-:Y:S01]  /*1260*/  @P0 SHF.R.U32.HI R13, RZ, R3, R6 ;  /* 0x00000003ff0d0219 */ /* 0x000fe20000011606 */
[----:B------:R-:W-:-:S04]  /*1270*/  IMAD R16, R16, R9, RZ ;  /* 0x0000000910107224 */ /* 0x000fc800078e02ff */
[----:B------:R-:W-:Y:S01]  /*1280*/  IMAD R6, R13, R9, RZ ;  /* 0x000000090d067224 */ /* 0x000fe200078e02ff */
[----:B------:R-:W-:-:S04]  /*1290*/  ISETP.GE.AND P1, PT, R5, R16, PT ;  /* 0x000000100500720c */ /* 0x000fc80003f26270 */
[----:B------:R-:W-:Y:S01]  /*12a0*/  ISETP.GE.OR P1, PT, R21, R6, P1 ;  /* 0x000000061500720c */ /* 0x000fe20000f26670 */
[----:B------:R-:W-:-:S05]  /*12b0*/  IMAD.HI.U32 R6, R5, R2, RZ ;  /* 0x0000000205067227 */ /* 0x000fca00078e00ff */
[----:B------:R-:W-:-:S04]  /*12c0*/  SHF.R.U32.HI R6, RZ, R3, R6 ;  /* 0x00000003ff067219 */ /* 0x000fc80000011606 */
[----:B------:R-:W-:-:S03]  /*12d0*/  SEL R6, R5, R6, !P0 ;  /* 0x0000000605067207 */ /* 0x000fc60004000000 */
[----:B------:R-:W-:Y:S01]  /*12e0*/  @!P1 IMAD.HI.U32 R12, R21, R2, RZ ;  /* 0x00000002150c9227 */ /* 0x000fe200078e00ff */
[----:B------:R-:W-:-:S04]  /*12f0*/  IADD3 R2, PT, PT, -R6, RZ, RZ ;  /* 0x000000ff06027210 */ /* 0x000fc80007ffe1ff */
[----:B------:R-:W-:Y:S01]  /*1300*/  @!P1 SHF.R.U32.HI R12, RZ, R3, R12 ;  /* 0x00000003ff0c9219 */ /* 0x000fe2000001160c */
[----:B------:R-:W-:-:S03]  /*1310*/  IMAD R2, R9, R2, R5 ;  /* 0x0000000209027224 */ /* 0x000fc600078e0205 */
[----:B------:R-:W-:-:S05]  /*1320*/  @!P1 SEL R3, R21, R12, !P0 ;  /* 0x0000000c15039207 */ /* 0x000fca0004000000 */
[--C-:B------:R-:W-:Y:S02]  /*1330*/  @!P1 IMAD.IADD R6, R6, 0x1, -R3.reuse ;  /* 0x0000000106069824 */ /* 0x100fe400078e0a03 */
[----:B------:R-:W-:Y:S01]  /*1340*/  @!P1 IMAD R3, R2, R13, R3 ;  /* 0x0000000d02039224 */ /* 0x000fe200078e0203 */
[----:B------:R-:W-:Y:S01]  /*1350*/  IADD3 R2, PT, PT, -R21, RZ, RZ ;  /* 0x000000ff15027210 */ /* 0x000fe20007ffe1ff */
[----:B------:R-:W-:Y:S02]  /*1360*/  @!P1 IMAD R5, R6, R9, R21 ;  /* 0x0000000906059224 */ /* 0x000fe400078e0215 */
[----:B------:R-:W-:Y:S02]  /*1370*/  @!P1 IMAD.MOV.U32 R21, RZ, RZ, R3 ;  /* 0x000000ffff159224 */ /* 0x000fe400078e0003 */
[----:B------:R-:W-:Y:S02]  /*1380*/  IMAD R2, R14, R2, R11 ;  /* 0x000000020e027224 */ /* 0x000fe400078e020b */
[----:B------:R-:W-:-:S02]  /*1390*/  IMAD R20, R5, R4, R7 ;  /* 0x0000000405147224 */ /* 0x000fc400078e0207 */
[----:B------:R-:W-:Y:S02]  /*13a0*/  IMAD R21, R21, R14, R2 ;  /* 0x0000000e15157224 */ /* 0x000fe400078e0202 */
.L_x_18:
[----:B------:R-:W-:Y:S05]  /*13b0*/  BRA.U UP3, `(.L_x_19) ;  /* 0x0000000103407547 */ /* 0x000fea000b800000 */
[----:B------:R-:W1:Y:S08]  /*13c0*/  LDC.64 R4, c[0x0][0xb10] ;  /* 0x0002c400ff047b82 */ /* 0x000e700000000a00 */
[----:B------:R-:W2:Y:S08]  /*13d0*/  LDC.64 R2, c[0x0][0xb18] ;  /* 0x0002c600ff027b82 */ /* 0x000eb00000000a00 */
[----:B------:R-:W3:Y:S08]  /*13e0*/  LDC R6, c[0x0][0xb20] ;  /* 0x0002c800ff067b82 */ /* 0x000ef00000000800 */
[----:B------:R-:W4:Y:S01]  /*13f0*/  LDC R12, c[0x0][0xb0c] ;  /* 0x0002c300ff0c7b82 */ /* 0x000f220000000800 */
[----:B-1----:R-:W-:-:S05]  /*1400*/  IMAD.HI.U32 R4, R21, R4, RZ ;  /* 0x0000000415047227 */ /* 0x002fca00078e00ff */
[----:B------:R-:W-:Y:S01]  /*1410*/  SHF.R.U32.HI R4, RZ, R5, R4 ;  /* 0x00000005ff047219 */ /* 0x000fe20000011604 */
[----:B--2---:R-:W-:Y:S01]  /*1420*/  IMAD.HI.U32 R3, R20, R3, RZ ;  /* 0x0000000314037227 */ /* 0x004fe200078e00ff */
[----:B------:R-:W-:-:S04]  /*1430*/  ISETP.NE.AND P0, PT, R2, 0x1, PT ;  /* 0x000000010200780c */ /* 0x000fc80003f05270 */
[----:B---3--:R-:W-:-:S04]  /*1440*/  SHF.R.U32.HI R3, RZ, R6, R3 ;  /* 0x00000006ff037219 */ /* 0x008fc80000011603 */
[----:B------:R-:W-:Y:S02]  /*1450*/  SEL R3, R20, R3, !P0 ;  /* 0x0000000314037207 */ /* 0x000fe40004000000 */
[----:B----4-:R-:W-:-:S04]  /*1460*/  ISETP.NE.AND P1, PT, R12, 0x1, PT ;  /* 0x000000010c00780c */ /* 0x010fc80003f25270 */
[----:B------:R-:W-:-:S05]  /*1470*/  SEL R6, R21, R4, !P1 ;  /* 0x0000000415067207 */ /* 0x000fca0004800000 */
[----:B------:R-:W-:Y:S02]  /*1480*/  IMAD.IADD R4, R3, 0x1, -R6 ;  /* 0x0000000103047824 */ /* 0x000fe400078e0a06 */
[----:B------:R-:W-:Y:S02]  /*1490*/  IMAD.IADD R3, R6, 0x1, -R3 ;  /* 0x0000000106037824 */ /* 0x000fe400078e0a03 */
[----:B------:R-:W-:Y:S02]  /*14a0*/  IMAD R21, R4, R12, R21 ;  /* 0x0000000c04157224 */ /* 0x000fe400078e0215 */
[----:B------:R-:W-:Y:S02]  /*14b0*/  IMAD R20, R3, R2, R20 ;  /* 0x0000000203147224 */ /* 0x000fe400078e0214 */
.L_x_19:
[----:B------:R-:W-:Y:S05]  /*14c0*/  BRA.U !UP1, `(.L_x_20) ;  /* 0x00000001090c7547 */ /* 0x000fea000b800000 */
[----:B------:R-:W-:Y:S01]  /*14d0*/  UCGABAR_WAIT ;  /* 0x0000000000007dc7 */ /* 0x000fe20008000000 */
[----:B------:R-:W-:Y:S01]  /*14e0*/  CCTL.IVALL ;  /* 0x00000000ff00798f */ /* 0x000fe20002000000 */
[----:B------:R-:W-:Y:S05]  /*14f0*/  BRA `(.L_x_21) ;  /* 0x0000000000047947 */ /* 0x000fea0003800000 */
.L_x_20:
[----:B------:R-:W-:Y:S06]  /*1500*/  BAR.SYNC.DEFER_BLOCKING 0x0 ;  /* 0x0000000000007b1d */ /* 0x000fec0000010000 */
.L_x_21:
[----:B------:R-:W-:Y:S05]  /*1510*/  BRA.U UP2, `(.L_x_22) ;  /* 0x0000001102847547 */ /* 0x000fea000b800000 */
[----:B------:R-:W1:Y:S01]  /*1520*/  LDCU UR4, c[0x0][0x38c] ;  /* 0x00007180ff0477ac */ /* 0x000e620008000800 */
[----:B------:R-:W2:Y:S01]  /*1530*/  LDC R9, c[0x0][0x370] ;  /* 0x0000dc00ff097b82 */ /* 0x000ea20000000800 */
[----:B------:R-:W-:Y:S01]  /*1540*/  IMAD.SHL.U32 R16, R11, 0x40, RZ ;  /* 0x000000400b107824 */ /* 0x000fe200078e00ff */
[----:B------:R-:W-:Y:S01]  /*1550*/  PLOP3.LUT P1, PT, PT, PT, UP5, 0x80, 0x8 ;  /* 0x000000000008781c */ /* 0x000fe20003f2f058 */
[----:B------:R-:W-:Y:S01]  /*1560*/  HFMA2 R12, -RZ, RZ, 0, 0 ;  /* 0x00000000ff0c7431 */ /* 0x000fe200000001ff */
[----:B------:R-:W-:Y:S01]  /*1570*/  UISETP.NE.AND UP1, UPT, UR10, URZ, UPT ;  /* 0x000000ff0a00728c */ /* 0x000fe2000bf25270 */
[----:B------:R-:W-:Y:S01]  /*1580*/  ISETP.NE.AND P4, PT, R10, RZ, P5 ;  /* 0x000000ff0a00720c */ /* 0x000fe20002f85270 */
[----:B------:R-:W-:Y:S01]  /*1590*/  IMAD.MOV.U32 R15, RZ, RZ, 0x1 ;  /* 0x00000001ff0f7424 */ /* 0x000fe200078e00ff */
[----:B------:R-:W-:Y:S01]  /*15a0*/  PLOP3.LUT P1, PT, P1, PT, PT, 0x8, 0x80 ;  /* 0x000000000080781c */ /* 0x000fe20000f2e170 */
[----:B------:R-:W3:Y:S01]  /*15b0*/  LDC R0, c[0x0][0x374] ;  /* 0x0000dd00ff007b82 */ /* 0x000ee20000000800 */
[----:B------:R-:W-:Y:S01]  /*15c0*/  IMAD.MOV.U32 R14, RZ, RZ, RZ ;  /* 0x000000ffff0e7224 */ /* 0x000fe200078e00ff */
[----:B------:R-:W-:Y:S01]  /*15d0*/  MOV R8, 0x1 ;  /* 0x0000000100087802 */ /* 0x000fe20000000f00 */
[----:B------:R-:W-:Y:S01]  /*15e0*/  IMAD.MOV.U32 R10, RZ, RZ, RZ ;  /* 0x000000ffff0a7224 */ /* 0x000fe200078e00ff */
[----:B------:R-:W-:Y:S01]  /*15f0*/  LOP3.LUT R16, R16, 0x40, RZ, 0xc0, !PT ;  /* 0x0000004010107812 */ /* 0x000fe200078ec0ff */
[----:B------:R-:W4:Y:S01]  /*1600*/  LDCU.64 UR14, c[0x0][0x348] ;  /* 0x00006900ff0e77ac */ /* 0x000f220008000a00 */
[----:B-1----:R-:W-:-:S02]  /*1610*/  UIADD3 UR5, UPT, UPT, UR4, 0x3f, URZ ;  /* 0x0000003f04057890 */ /* 0x002fc4000fffe0ff */
[----:B------:R-:W-:Y:S02]  /*1620*/  USEL UR22, UR6, 0x2, UP1 ;  /* 0x0000000206167887 */ /* 0x000fe40008800000 */
[----:B------:R-:W-:Y:S01]  /*1630*/  USHF.R.S32.HI UR7, URZ, 0x1f, UR5 ;  /* 0x0000001fff077899 */ /* 0x000fe20008011405 */
[----:B------:R-:W-:-:S03]  /*1640*/  UMOV UR23, URZ ;  /* 0x000000ff00177c82 */ /* 0x000fc60008000000 */
[----:B------:R-:W-:Y:S02]  /*1650*/  ULEA.HI UR7, UR7, UR5, URZ, 0x6 ;  /* 0x0000000507077291 */ /* 0x000fe4000f8f30ff */
[----:B------:R-:W-:Y:S02]  /*1660*/  UIADD3 UR5, UPT, UPT, UR4, -0x1, URZ ;  /* 0xffffffff04057890 */ /* 0x000fe4000fffe0ff */
[----:B------:R-:W-:Y:S02]  /*1670*/  USHF.R.S32.HI UR7, URZ, 0x6, UR7 ;  /* 0x00000006ff077899 */ /* 0x000fe40008011407 */
[----:B------:R-:W-:Y:S02]  /*1680*/  UISETP.GE.U32.AND UP2, UPT, UR5, -0x7f, UPT ;  /* 0xffffff810500788c */ /* 0x000fe4000bf46070 */
[----:B------:R-:W-:Y:S02]  /*1690*/  UISETP.LT.U32.AND UP0, UPT, UR7, 0x3, UPT ;  /* 0x000000030700788c */ /* 0x000fe4000bf01070 */
[----:B------:R-:W-:-:S02]  /*16a0*/  UIADD3 UR4, UPT, UPT, UR4, 0x7e, URZ ;  /* 0x0000007e04047890 */ /* 0x000fc4000fffe0ff */
[----:B------:R-:W-:-:S04]  /*16b0*/  USEL UR5, UR7, 0x3, UP0 ;  /* 0x0000000307057887 */ /* 0x000fc80008000000 */
[----:B------:R-:W-:Y:S02]  /*16c0*/  UIADD3 UR21, UPT, UPT, UR5, -0x1, URZ ;  /* 0xffffffff05157890 */ /* 0x000fe4000fffe0ff */
[----:B------:R-:W-:Y:S02]  /*16d0*/  @UP2 UIADD3 UR21, UPT, UPT, UR5, URZ, URZ ;  /* 0x000000ff05152290 */ /* 0x000fe4000fffe0ff */
[----:B------:R-:W-:Y:S02]  /*16e0*/  UIADD3 UR24, UPT, UPT, UR7, -UR5, URZ ;  /* 0x8000000507187290 */ /* 0x000fe4000fffe0ff */
[----:B------:R-:W-:Y:S02]  /*16f0*/  UIADD3 UR13, UPT, UPT, UR21, 0x1, URZ ;  /* 0x00000001150d7890 */ /* 0x000fe4000fffe0ff */
[----:B--2-4-:R-:W-:-:S12]  /*1700*/  UIADD3 UR21, UPT, UPT, -UR21, URZ, URZ ;  /* 0x000000ff15157290 */ /* 0x014fd8000fffe1ff */
.L_x_42:
[----:B------:R-:W-:Y:S01]  /*1710*/  UISETP.NE.AND UP0, UPT, UR37, URZ, UPT ;  /* 0x000000ff2500728c */ /* 0x000fe2000bf05270 */
[----:B------:R-:W1:Y:S08]  /*1720*/  S2UR UR37, SR_CgaCtaId ;  /* 0x00000000002579c3 */ /* 0x000e700000008800 */
[----:B------:R-:W-:Y:S05]  /*1730*/  BRA.U UP0, `(.L_x_23) ;  /* 0x0000000100347547 */ /* 0x000fea000b800000 */
[----:B------:R-:W2:Y:S01]  /*1740*/  S2R R2, SR_CgaCtaId ;  /* 0x0000000000027919 */ /* 0x000ea20000008800 */
[----:B------:R-:W-:-:S04]  /*1750*/  MOV R3, 0x400 ;  /* 0x0000040000037802 */ /* 0x000fc80000000f00 */
[----:B--2---:R-:W-:Y:S02]  /*1760*/  LEA R3, R2, R3, 0x18 ;  /* 0x0000000302037211 */ /* 0x004fe400078ec0ff */
[----:B------:R-:W-:-:S03]  /*1770*/  SHF.L.U32 R2, R8, 0x1f, RZ ;  /* 0x0000001f08027819 */ /* 0x000fc600000006ff */
[----:B------:R-:W-:-:S04]  /*1780*/  IMAD R3, R10, 0x8, R3 ;  /* 0x000000080a037824 */ /* 0x000fc800078e0203 */
[----:B------:R-:W2:Y:S02]  /*1790*/  SYNCS.PHASECHK.TRANS64.TRYWAIT P0, [R3+URZ+0xd0], R2 ;  /* 0x0000d002030075a7 */ /* 0x000ea400080011ff */
[----:B--2---:R-:W-:Y:S05]  /*17a0*/  @!P0 BRA `(.L_x_24) ;  /* 0x0000006000288947 */ /* 0x004fea0003800000 */
.L_x_122:
[----:B------:R-:W-:Y:S01]  /*17b0*/  VIADD R10, R10, 0x1 ;  /* 0x000000010a0a7836 */ /* 0x000fe20000000000 */
[----:B------:R2:W-:Y:S04]  /*17c0*/  SYNCS.ARRIVE.TRANS64.A1T0 RZ, [R3+URZ+0xc0], RZ ;  /* 0x0000c0ff03ff79a7 */ /* 0x0005e800081000ff */
[----:B------:R-:W-:-:S04]  /*17d0*/  ISETP.NE.AND P0, PT, R10, 0x2, PT ;  /* 0x000000020a00780c */ /* 0x000fc80003f05270 */
[----:B------:R-:W-:Y:S02]  /*17e0*/  SEL R10, R10, RZ, P0 ;  /* 0x000000ff0a0a7207 */ /* 0x000fe40000000000 */
[----:B--2---:R-:W-:-:S04]  /*17f0*/  SEL R3, RZ, 0x1, P0 ;  /* 0x00000001ff037807 */ /* 0x004fc80000000000 */
[----:B------:R-:W-:-:S07]  /*1800*/  LOP3.LUT R8, R8, R3, RZ, 0x3c, !PT ;  /* 0x0000000308087212 */ /* 0x000fce00078e3cff */
.L_x_23:
[----:B------:R-:W-:Y:S01]  /*1810*/  UMOV UR6, 0x400 ;  /* 0x0000040000067882 */ /* 0x000fe20000000000 */
[----:B------:R-:W-:Y:S01]  /*1820*/  LEA.HI R3, R21, R21, RZ, 0x1 ;  /* 0x0000001515037211 */ /* 0x000fe200078f08ff */
[----:B-1----:R-:W-:Y:S01]  /*1830*/  ULEA UR6, UR37, UR6, 0x18 ;  /* 0x0000000625067291 */ /* 0x002fe2000f8ec0ff */
[----:B------:R-:W-:Y:S01]  /*1840*/  SHF.L.U32 R2, R15, 0x1f, RZ ;  /* 0x0000001f0f027819 */ /* 0x000fe200000006ff */
[----:B------:R-:W-:Y:S01]  /*1850*/  UISETP.GE.U32.AND UP0, UPT, UR4, 0x7f, UPT ;  /* 0x0000007f0400788c */ /* 0x000fe2000bf06070 */
[C---:B------:R-:W-:Y:S01]  /*1860*/  R2UR UR9, R16.reuse ;  /* 0x00000000100972ca */ /* 0x040fe200000e0000 */
[----:B------:R-:W-:Y:S01]  /*1870*/  ULEA UR8, UR23, UR6, 0x3 ;  /* 0x0000000617087291 */ /* 0x000fe2000f8e18ff */
[----:B------:R-:W-:Y:S01]  /*1880*/  IMAD.SHL.U32 R3, R3, 0x40, RZ ;  /* 0x0000004003037824 */ /* 0x000fe200078e00ff */
[----:B------:R-:W-:Y:S01]  /*1890*/  R2UR UR11, R16 ;  /* 0x00000000100b72ca */ /* 0x000fe200000e0000 */
[----:B------:R-:W-:-:S03]  /*18a0*/  UMOV UR25, URZ ;  /* 0x000000ff00197c82 */ /* 0x000fc60008000000 */
[----:B------:R-:W-:-:S03]  /*18b0*/  R2UR UR35, R3 ;  /* 0x00000000032372ca */ /* 0x000fc600000e0000 */
[----:B------:R1:W2:Y:S01]  /*18c0*/  SYNCS.PHASECHK.TRANS64.TRYWAIT P0, [UR8+0x18], R2 ;  /* 0x00001802ff0075a7 */ /* 0x0002a20008001108 */
[----:B------:R-:W-:-:S09]  /*18d0*/  R2UR UR8, R20 ;  /* 0x00000000140872ca */ /* 0x000fd200000e0000 */
[----:B------:R-:W-:-:S04]  /*18e0*/  ULOP3.LUT UR35, UR9, 0xffffff80, UR35, 0xf8, !UPT ;  /* 0xffffff8009237892 */ /* 0x000fc8000f8ef823 */
[----:B------:R-:W-:Y:S01]  /*18f0*/  ULEA UR11, UR8, UR11, 0x7 ;  /* 0x0000000b080b7291 */ /* 0x000fe2000f8e38ff */
[----:B------:R-:W-:Y:S11]  /*1900*/  BRA.U !UP0, `(.L_x_25) ;  /* 0x0000000108bc7547 */ /* 0x000ff6000b800000 */
[----:B------:R-:W-:Y:S01]  /*1910*/  UMOV UR16, UR21 ;  /* 0x0000001500107c82 */ /* 0x000fe20008000000 */
[----:B------:R-:W-:Y:S01]  /*1920*/  UMOV UR17, UR23 ;  /* 0x0000001700117c82 */ /* 0x000fe20008000000 */
[----:B------:R-:W-:-:S05]  /*1930*/  UMOV UR34, URZ ;  /* 0x000000ff00227c82 */ /* 0x000fca0008000000 */
.L_x_31:
[----:B------:R-:W-:Y:S01]  /*1940*/  ULEA UR33, UR17, UR6, 0x3 ;  /* 0x0000000611217291 */ /* 0x000fe2000f8e18ff */
[----:B------:R-:W-:Y:S01]  /*1950*/  @P5 MOV R3, 0x4000 ;  /* 0x0000400000035802 */ /* 0x000fe20000000f00 */
[----:B-12-4-:R-:W-:Y:S10]  /*1960*/  @P0 BRA `(.L_x_26) ;  /* 0x00000000000c0947 */ /* 0x016ff40003800000 */
[----:B------:R-:W-:-:S04]  /*1970*/  SHF.L.U32 R5, R15, 0x1f, RZ ;  /* 0x0000001f0f057819 */ /* 0x000fc800000006ff */
[----:B------:R-:W2:Y:S02]  /*1980*/  SYNCS.PHASECHK.TRANS64.TRYWAIT P0, [UR33+0x18], R5 ;  /* 0x00001805ff0075a7 */ /* 0x000ea40008001121 */
[----:B--2---:R-:W-:Y:S05]  /*1990*/  @!P0 BRA `(.L_x_27) ;  /* 0x0000005c00c08947 */ /* 0x004fea0003800000 */
.L_x_26:
[----:B------:R2:W-:Y:S01]  /*19a0*/  @P5 SYNCS.ARRIVE.TRANS64 RZ, [UR33], R3 ;  /* 0x00000003ffff59a7 */ /* 0x0005e20008000021 */
[----:B------:R-:W-:Y:S02]  /*19b0*/  ULOP3.LUT UR8, UR22, 0x2, URZ, 0xfc, !UPT ;  /* 0x0000000216087892 */ /* 0x000fe4000f8efcff */
[----:B------:R-:W-:Y:S02]  /*19c0*/  UIADD3 UR16, UPT, UPT, UR16, 0x1, URZ ;  /* 0x0000000110107890 */ /* 0x000fe4000fffe0ff */
[----:B------:R-:W-:Y:S02]  /*19d0*/  UISETP.NE.AND UP0, UPT, UR8, 0x2, UPT ;  /* 0x000000020800788c */ /* 0x000fe4000bf05270 */
[----:B------:R-:W-:-:S07]  /*19e0*/  UISETP.NE.AND UP2, UPT, UR16, 0x1, UPT ;  /* 0x000000011000788c */ /* 0x000fce000bf45270 */
[----:B------:R-:W-:Y:S05]  /*19f0*/  BRA.U UP0, `(.L_x_28) ;  /* 0x0000000100047547 */ /* 0x000fea000b800000 */
[----:B------:R-:W-:Y:S05]  /*1a00*/  BPT.TRAP 0x1 ;  /* 0x000000040000795c */ /* 0x000fea0000300000 */
.L_x_28:
[----:B------:R-:W-:Y:S04]  /*1a10*/  BSSY.RECONVERGENT B0, `(.L_x_29) ;  /* 0x0000003000007945 */ /* 0x000fe80003800200 */
[----:B------:R-:W-:Y:S05]  /*1a20*/  @!P4 BRA `(.L_x_30) ;  /* 0x000000000004c947 */ /* 0x000fea0003800000 */
[----:B------:R-:W-:Y:S05]  /*1a30*/  BPT.TRAP 0x1 ;  /* 0x000000040000795c */ /* 0x000fea0000300000 */
.L_x_30:
[----:B------:R-:W-:Y:S05]  /*1a40*/  BSYNC.RECONVERGENT B0 ;  /* 0x0000000000007941 */ /* 0x000fea0003800200 */
.L_x_29:
[----:B------:R-:W-:Y:S02]  /*1a50*/  UIADD3 UR23, UPT, UPT, UR17, 0x1, URZ ;  /* 0x0000000111177890 */ /* 0x000fe4000fffe0ff */
[----:B------:R-:W-:Y:S02]  /*1a60*/  UIADD3 UR28, UP1, UPT, UR14, 0x80, URZ ;  /* 0x000000800e1c7890 */ /* 0x000fe4000ff3e0ff */
[----:B------:R-:W-:Y:S02]  /*1a70*/  UISETP.NE.AND UP0, UPT, UR23, 0x3, UPT ;  /* 0x000000031700788c */ /* 0x000fe4000bf05270 */
[----:B------:R-:W-:Y:S02]  /*1a80*/  ULOP3.LUT UR33, UR33, 0xfefffff8, URZ, 0xc0, !UPT ;  /* 0xfefffff821217892 */ /* 0x000fe4000f8ec0ff */
[----:B------:R-:W-:Y:S02]  /*1a90*/  USEL UR9, URZ, 0x1, UP0 ;  /* 0x00000001ff097887 */ /* 0x000fe40008000000 */
[----:B------:R-:W-:-:S02]  /*1aa0*/  USEL UR23, UR23, URZ, UP0 ;  /* 0x000000ff17177287 */ /* 0x000fc40008000000 */
[----:B------:R-:W-:Y:S02]  /*1ab0*/  UIADD3 UR26, UP0, UPT, UR14, 0x180, URZ ;  /* 0x000001800e1a7890 */ /* 0x000fe4000ff1e0ff */
[----:B------:R-:W-:Y:S01]  /*1ac0*/  ULEA UR8, UR23, UR6, 0x3 ;  /* 0x0000000617087291 */ /* 0x000fe2000f8e18ff */
[----:B------:R-:W-:Y:S01]  /*1ad0*/  LOP3.LUT R15, R15, UR9, RZ, 0x3c, !PT ;  /* 0x000000090f0f7c12 */ /* 0x000fe2000f8e3cff */
[----:B------:R-:W-:Y:S02]  /*1ae0*/  UIADD3.X UR29, UPT, UPT, URZ, UR15, URZ, UP1, !UPT ;  /* 0x0000000fff1d7290 */ /* 0x000fe40008ffe4ff */
[----:B------:R-:W-:Y:S01]  /*1af0*/  UIADD3.X UR27, UPT, UPT, URZ, UR15, URZ, UP0, !UPT ;  /* 0x0000000fff1b7290 */ /* 0x000fe200087fe4ff */
[----:B-1----:R-:W-:Y:S01]  /*1b00*/  SHF.L.U32 R2, R15, 0x1f, RZ ;  /* 0x0000001f0f027819 */ /* 0x002fe200000006ff */
[----:B------:R-:W-:Y:S01]  /*1b10*/  UMOV UR18, 0x0 ;  /* 0x0000000000127882 */ /* 0x000fe20000000000 */
[----:B------:R-:W-:Y:S01]  /*1b20*/  UMOV UR19, 0x10000000 ;  /* 0x1000000000137882 */ /* 0x000fe20000000000 */
[----:B------:R-:W-:Y:S01]  /*1b30*/  UMOV UR10, UR34 ;  /* 0x00000022000a7c82 */ /* 0x000fe20008000000 */
[----:B------:R4:W1:Y:S01]  /*1b40*/  SYNCS.PHASECHK.TRANS64.TRYWAIT P0, [UR8+0x18], R2 ;  /* 0x00001802ff0075a7 */ /* 0x0008620008001108 */
[----:B------:R-:W-:Y:S01]  /*1b50*/  ULEA UR8, UR17, UR6, 0xc ;  /* 0x0000000611087291 */ /* 0x000fe2000f8e60ff */
[----:B------:R-:W-:Y:S01]  /*1b60*/  UMOV UR12, UR36 ;  /* 0x00000024000c7c82 */ /* 0x000fe20008000000 */
[----:B------:R-:W-:-:S02]  /*1b70*/  UMOV UR9, UR33 ;  /* 0x0000002100097c82 */ /* 0x000fc40008000000 */
[----:B------:R-:W-:Y:S02]  /*1b80*/  UIADD3 UR32, UPT, UPT, UR8, 0x4300, URZ ;  /* 0x0000430008207890 */ /* 0x000fe4000fffe0ff */
[----:B------:R-:W-:Y:S01]  /*1b90*/  UIADD3 UR8, UPT, UPT, UR8, 0x7300, URZ ;  /* 0x0000730008087890 */ /* 0x000fe2000fffe0ff */
[----:B------:R-:W-:Y:S01]  /*1ba0*/  UMOV UR25, UR13 ;  /* 0x0000000d00197c82 */ /* 0x000fe20008000000 */
[----:B------:R-:W-:-:S05]  /*1bb0*/  UMOV UR17, UR23 ;  /* 0x0000001700117c82 */ /* 0x000fca0008000000 */
[----:B------:R2:W-:Y:S02]  /*1bc0*/  UTMALDG.3D.2CTA [UR32], [UR28], desc[UR18] ;  /* 0x000012201c0075b4 */ /* 0x0005e40008211000 */
[----:B------:R4:W-:Y:S01]  /*1bd0*/  UTMALDG.3D.2CTA [UR8], [UR26], desc[UR18] ;  /* 0x000012081a0075b4 */ /* 0x0009e20008211000 */
[----:B--2---:R-:W-:Y:S01]  /*1be0*/  UIADD3 UR34, UPT, UPT, UR34, 0x40, URZ ;  /* 0x0000004022227890 */ /* 0x004fe2000fffe0ff */
[----:B------:R-:W-:Y:S11]  /*1bf0*/  BRA.U UP2, `(.L_x_31) ;  /* 0xfffffffd02507547 */ /* 0x000ff6000b83ffff */
.L_x_25:
[----:B----4-:R-:W-:Y:S01]  /*1c00*/  ULEA UR8, UR23, UR6, 0x3 ;  /* 0x0000000617087291 */ /* 0x010fe2000f8e18ff */
[----:B-1----:R-:W-:Y:S01]  /*1c10*/  SHF.L.U32 R2, R15, 0x1f, RZ ;  /* 0x0000001f0f027819 */ /* 0x002fe200000006ff */
[----:B------:R-:W-:Y:S01]  /*1c20*/  @!P1 SYNCS.ARRIVE.TRANS64.A1T0 RZ, [UR6+0x58], RZ ;  /* 0x000058ffffff99a7 */ /* 0x000fe20008100006 */
[----:B------:R-:W-:-:S06]  /*1c30*/  UISETP.GT.AND UP0, UPT, UR7, UR5, UPT ;  /* 0x000000050700728c */ /* 0x000fcc000bf04270 */
[----:B--2---:R1:W2:Y:S03]  /*1c40*/  SYNCS.PHASECHK.TRANS64.TRYWAIT P0, [UR8+0x18], R2 ;  /* 0x00001802ff0075a7 */ /* 0x0042a60008001108 */
[----:B------:R-:W-:Y:S05]  /*1c50*/  BRA.U !UP0, `(.L_x_32) ;  /* 0x0000000108bc7547 */ /* 0x000fea000b800000 */
[----:B------:R-:W-:Y:S01]  /*1c60*/  UIADD3 UR26, UPT, UPT, UR24, UR25, URZ ;  /* 0x00000019181a7290 */ /* 0x000fe2000fffe0ff */
[----:B------:R-:W-:-:S11]  /*1c70*/  UMOV UR27, UR23 ;  /* 0x00000017001b7c82 */ /* 0x000fd60008000000 */
.L_x_38:
[----:B------:R-:W-:Y:S01]  /*1c80*/  ULEA UR17, UR27, UR6, 0x3 ;  /* 0x000000061b117291 */ /* 0x000fe2000f8e18ff */
[----:B--2---:R-:W-:Y:S01]  /*1c90*/  @P5 MOV R3, 0x4000 ;  /* 0x0000400000035802 */ /* 0x004fe20000000f00 */
[----:B-12---:R-:W-:Y:S10]  /*1ca0*/  @P0 BRA `(.L_x_33) ;  /* 0x00000000000c0947 */ /* 0x006ff40003800000 */
[----:B------:R-:W-:-:S04]  /*1cb0*/  SHF.L.U32 R5, R15, 0x1f, RZ ;  /* 0x0000001f0f057819 */ /* 0x000fc800000006ff */
[----:B------:R-:W2:Y:S02]  /*1cc0*/  SYNCS.PHASECHK.TRANS64.TRYWAIT P0, [UR17+0x18], R5 ;  /* 0x00001805ff0075a7 */ /* 0x000ea40008001111 */
[----:B--2---:R-:W-:Y:S05]  /*1cd0*/  @!P0 BRA `(.L_x_34) ;  /* 0x0000005c00088947 */ /* 0x004fea0003800000 */
.L_x_33:
[----:B------:R2:W-:Y:S01]  /*1ce0*/  @P5 SYNCS.ARRIVE.TRANS64 RZ, [UR17], R3 ;  /* 0x00000003ffff59a7 */ /* 0x0005e20008000011 */
[----:B------:R-:W-:-:S04]  /*1cf0*/  ULOP3.LUT UR8, UR22, 0x2, URZ, 0xfc, !UPT ;  /* 0x0000000216087892 */ /* 0x000fc8000f8efcff */
[----:B------:R-:W-:-:S09]  /*1d00*/  UISETP.NE.AND UP0, UPT, UR8, 0x2, UPT ;  /* 0x000000020800788c */ /* 0x000fd2000bf05270 */
[----:B------:R-:W-:Y:S05]  /*1d10*/  BRA.U UP0, `(.L_x_35) ;  /* 0x0000000100047547 */ /* 0x000fea000b800000 */
[----:B------:R-:W-:Y:S05]  /*1d20*/  BPT.TRAP 0x1 ;  /* 0x000000040000795c */ /* 0x000fea0000300000 */
.L_x_35:
[----:B------:R-:W-:Y:S04]  /*1d30*/  BSSY.RECONVERGENT B0, `(.L_x_36) ;  /* 0x0000003000007945 */ /* 0x000fe80003800200 */
[----:B------:R-:W-:Y:S05]  /*1d40*/  @!P4 BRA `(.L_x_37) ;  /* 0x000000000004c947 */ /* 0x000fea0003800000 */
[----:B------:R-:W-:Y:S05]  /*1d50*/  BPT.TRAP 0x1 ;  /* 0x000000040000795c */ /* 0x000fea0000300000 */
.L_x_37:
[----:B------:R-:W-:Y:S05]  /*1d60*/  BSYNC.RECONVERGENT B0 ;  /* 0x0000000000007941 */ /* 0x000fea0003800200 */
.L_x_36:
[----:B------:R-:W-:Y:S02]  /*1d70*/  UIADD3 UR23, UPT, UPT, UR27, 0x1, URZ ;  /* 0x000000011b177890 */ /* 0x000fe4000fffe0ff */
[----:B------:R-:W-:Y:S02]  /*1d80*/  UIADD3 UR32, UP1, UPT, UR14, 0x80, URZ ;  /* 0x000000800e207890 */ /* 0x000fe4000ff3e0ff */
[----:B------:R-:W-:Y:S02]  /*1d90*/  UISETP.NE.AND UP0, UPT, UR23, 0x3, UPT ;  /* 0x000000031700788c */ /* 0x000fe4000bf05270 */
[----:B------:R-:W-:Y:S02]  /*1da0*/  USHF.L.U32 UR18, UR25, 0x6, URZ ;  /* 0x0000000619127899 */ /* 0x000fe400080006ff */
[----:B------:R-:W-:Y:S02]  /*1db0*/  USEL UR9, URZ, 0x1, UP0 ;  /* 0x00000001ff097887 */ /* 0x000fe40008000000 */
[----:B------:R-:W-:-:S02]  /*1dc0*/  USEL UR23, UR23, URZ, UP0 ;  /* 0x000000ff17177287 */ /* 0x000fc40008000000 */
[----:B------:R-:W-:Y:S02]  /*1dd0*/  UIADD3 UR30, UP0, UPT, UR14, 0x180, URZ ;  /* 0x000001800e1e7890 */ /* 0x000fe4000ff1e0ff */
[----:B------:R-:W-:Y:S01]  /*1de0*/  ULEA UR8, UR23, UR6, 0x3 ;  /* 0x0000000617087291 */ /* 0x000fe2000f8e18ff */
[----:B------:R-:W-:Y:S01]  /*1df0*/  LOP3.LUT R15, R15, UR9, RZ, 0x3c, !PT ;  /* 0x000000090f0f7c12 */ /* 0x000fe2000f8e3cff */
[----:B------:R-:W-:Y:S02]  /*1e00*/  ULOP3.LUT UR17, UR17, 0xfefffff8, URZ, 0xc0, !UPT ;  /* 0xfefffff811117892 */ /* 0x000fe4000f8ec0ff */
[----:B------:R-:W-:Y:S01]  /*1e10*/  UIADD3.X UR33, UPT, UPT, URZ, UR15, URZ, UP1, !UPT ;  /* 0x0000000fff217290 */ /* 0x000fe20008ffe4ff */
[----:B-1----:R-:W-:Y:S01]  /*1e20*/  SHF.L.U32 R2, R15, 0x1f, RZ ;  /* 0x0000001f0f027819 */ /* 0x002fe200000006ff */
[----:B------:R-:W-:Y:S01]  /*1e30*/  UIADD3.X UR31, UPT, UPT, URZ, UR15, URZ, UP0, !UPT ;  /* 0x0000000fff1f7290 */ /* 0x000fe200087fe4ff */
[----:B------:R-:W-:Y:S02]  /*1e40*/  UMOV UR28, 0x0 ;  /* 0x00000000001c7882 */ /* 0x000fe40000000000 */
[----:B------:R4:W1:Y:S01]  /*1e50*/  SYNCS.PHASECHK.TRANS64.TRYWAIT P0, [UR8+0x18], R2 ;  /* 0x00001802ff0075a7 */ /* 0x0008620008001108 */
[----:B------:R-:W-:Y:S01]  /*1e60*/  ULEA UR8, UR27, UR6, 0xc ;  /* 0x000000061b087291 */ /* 0x000fe2000f8e60ff */
[----:B------:R-:W-:Y:S01]  /*1e70*/  UMOV UR29, 0x10000000 ;  /* 0x10000000001d7882 */ /* 0x000fe20000000000 */
[----:B------:R-:W-:-:S02]  /*1e80*/  UMOV UR19, UR35 ;  /* 0x0000002300137c82 */ /* 0x000fc40008000000 */
[----:B------:R-:W-:Y:S02]  /*1e90*/  UIADD3 UR16, UPT, UPT, UR8, 0x4300, URZ ;  /* 0x0000430008107890 */ /* 0x000fe4000fffe0ff */
[----:B------:R-:W-:Y:S01]  /*1ea0*/  UIADD3 UR8, UPT, UPT, UR8, 0x7300, URZ ;  /* 0x0000730008087890 */ /* 0x000fe2000fffe0ff */
[----:B------:R-:W-:Y:S01]  /*1eb0*/  UMOV UR20, UR36 ;  /* 0x0000002400147c82 */ /* 0x000fe20008000000 */
[----:B------:R-:W-:Y:S01]  /*1ec0*/  UMOV UR12, UR36 ;  /* 0x00000024000c7c82 */ /* 0x000fe20008000000 */
[----:B------:R-:W-:Y:S01]  /*1ed0*/  UMOV UR9, UR17 ;  /* 0x0000001100097c82 */ /* 0x000fe20008000000 */
[----:B------:R-:W-:Y:S01]  /*1ee0*/  UMOV UR10, UR18 ;  /* 0x00000012000a7c82 */ /* 0x000fe20008000000 */
[----:B------:R-:W-:Y:S02]  /*1ef0*/  UIADD3 UR25, UPT, UPT, UR25, 0x1, URZ ;  /* 0x0000000119197890 */ /* 0x000fe4000fffe0ff */
[----:B------:R4:W-:Y:S01]  /*1f00*/  UTMALDG.3D.2CTA [UR16], [UR32], desc[UR28] ;  /* 0x00001c10200075b4 */ /* 0x0009e20008211000 */
[----:B------:R-:W-:Y:S01]  /*1f10*/  UMOV UR27, UR23 ;  /* 0x00000017001b7c82 */ /* 0x000fe20008000000 */
[----:B------:R-:W-:Y:S01]  /*1f20*/  UISETP.NE.AND UP0, UPT, UR25, UR26, UPT ;  /* 0x0000001a1900728c */ /* 0x000fe2000bf05270 */
[----:B------:R4:W-:Y:S08]  /*1f30*/  UTMALDG.3D.2CTA [UR8], [UR30], desc[UR28] ;  /* 0x00001c081e0075b4 */ /* 0x0009f00008211000 */
[----:B----4-:R-:W-:Y:S05]  /*1f40*/  BRA.U UP0, `(.L_x_38) ;  /* 0xfffffffd004c7547 */ /* 0x010fea000b83ffff */
.L_x_32:
[----:B-1----:R-:W-:Y:S01]  /*1f50*/  LEA R2, R14, UR6, 0x3 ;  /* 0x000000060e027c11 */ /* 0x002fe2000f8e18ff */
[----:B------:R-:W-:Y:S01]  /*1f60*/  NOP ;  /* 0x0000000000007918 */ /* 0x000fe20000000000 */
[----:B--2---:R-:W-:Y:S02]  /*1f70*/  SHF.L.U32 R3, R12, 0x1f, RZ ;  /* 0x0000001f0c037819 */ /* 0x004fe400000006ff */
[----:B------:R-:W-:Y:S02]  /*1f80*/  LEA R4, R14, UR6, 0x4 ;  /* 0x000000060e047c11 */ /* 0x000fe4000f8e20ff */
[----:B------:R-:W1:Y:S02]  /*1f90*/  SYNCS.PHASECHK.TRANS64.TRYWAIT P0, [R2+URZ+0x60], R3 ;  /* 0x00006003020075a7 */ /* 0x000e6400080011ff */
[----:B-1----:R-:W-:Y:S05]  /*1fa0*/  @!P0 BRA `(.L_x_39) ;  /* 0x00000058006c8947 */ /* 0x002fea0003800000 */
.L_x_125:
[----:B------:R-:W2:Y:S01]  /*1fb0*/  LDS.128 R4, [R4+0xf0] ;  /* 0x0000f00004047984 */ /* 0x000ea20000000c00 */
[----:B------:R-:W-:Y:S01]  /*1fc0*/  ISETP.GE.AND P0, PT, R40, 0x1, PT ;  /* 0x000000012800780c */ /* 0x000fe20003f06270 */
[----:B-1----:R-:W-:Y:S01]  /*1fd0*/  VIADD R2, R2, 0x70 ;  /* 0x0000007002027836 */ /* 0x002fe20000000000 */
[----:B------:R-:W-:Y:S01]  /*1fe0*/  @!PT LDS RZ, [RZ] ;  /* 0x00000000fffff984 */ /* 0x000fe20000000800 */
[----:B------:R-:W-:Y:S01]  /*1ff0*/  @!PT LDS RZ, [RZ] ;  /* 0x00000000fffff984 */ /* 0x000fe20000000800 */
[----:B------:R-:W-:Y:S01]  /*2000*/  @!PT LDS RZ, [RZ] ;  /* 0x00000000fffff984 */ /* 0x000fe20000000800 */
[----:B------:R-:W-:Y:S01]  /*2010*/  @!PT LDS RZ, [RZ] ;  /* 0x00000000fffff984 */ /* 0x000fe20000000800 */
[----:B------:R1:W-:Y:S06]  /*2020*/  MEMBAR.ALL.CTA ;  /* 0x0000000000007992 */ /* 0x0003ec0000008000 */
[----:B-1----:R-:W1:Y:S01]  /*2030*/  FENCE.VIEW.ASYNC.S ;  /* 0x00000000000073c6 */ /* 0x002e620000000000 */
[----:B------:R-:W-:-:S04]  /*2040*/  PRMT R2, RZ, 0x654, R2 ;  /* 0x00000654ff027816 */ /* 0x000fc80000000002 */
[----:B-1----:R1:W-:Y:S01]  /*2050*/  SYNCS.ARRIVE.TRANS64.RED.A1T0 RZ, [R2+URZ], RZ ;  /* 0x000000ff02ff79a7 */ /* 0x0023e200081004ff */
[----:B--2---:R-:W-:-:S13]  /*2060*/  LOP3.LUT P2, RZ, R6, 0x1, RZ, 0xc0, !PT ;  /* 0x0000000106ff7812 */ /* 0x004fda000784c0ff */
[----:B------:R-:W-:Y:S01]  /*2070*/  @P2 SHF.R.U32.HI R3, RZ, 0x10, R5 ;  /* 0x00000010ff032819 */ /* 0x000fe20000011605 */
[----:B------:R-:W-:Y:S01]  /*2080*/  VOTEU.ANY UP0, P2 ;  /* 0x0000000000ff7886 */ /* 0x000fe20001000100 */
[----:B------:R-:W-:Y:S02]  /*2090*/  @P2 MOV R13, R4 ;  /* 0x00000004000d2202 */ /* 0x000fe40000000f00 */
[----:B------:R-:W-:Y:S02]  /*20a0*/  @P2 R2UR.BROADCAST UR8, R3 ;  /* 0x00000000030822ca */ /* 0x000fe400008e0000 */
[----:B------:R-:W-:-:S11]  /*20b0*/  @P2 LOP3.LUT R11, R5, 0xffff, RZ, 0xc0, !PT ;  /* 0x0000ffff050b2812 */ /* 0x000fd600078ec0ff */
[----:B------:R-:W-:Y:S01]  /*20c0*/  @UP0 UMOV UR36, UR8 ;  /* 0x0000000800240c82 */ /* 0x000fe20008000000 */
[----:B-1----:R-:W-:Y:S05]  /*20d0*/  @!P0 BRA `(.L_x_40) ;  /* 0x0000000000b88947 */ /* 0x002fea0003800000 */
[----:B------:R-:W3:Y:S01]  /*20e0*/  LDC.64 R4, c[0x0][0xb18] ;  /* 0x0002c600ff047b82 */ /* 0x000ee20000000a00 */
[----:B------:R-:W-:-:S07]  /*20f0*/  ISETP.NE.AND P3, PT, R40, 0x1, PT ;  /* 0x000000012800780c */ /* 0x000fce0003f65270 */
[----:B------:R-:W1:Y:S08]  /*2100*/  LDC.64 R6, c[0x0][0xb10] ;  /* 0x0002c400ff067b82 */ /* 0x000e700000000a00 */
[----:B------:R-:W2:Y:S08]  /*2110*/  LDC R17, c[0x0][0xb20] ;  /* 0x0002c800ff117b82 */ /* 0x000eb00000000800 */
[----:B------:R-:W4:Y:S01]  /*2120*/  LDC R18, c[0x0][0xb0c] ;  /* 0x0002c300ff127b82 */ /* 0x000f220000000800 */
[----:B---3--:R-:W-:Y:S01]  /*2130*/  IMAD.HI.U32 R22, R0, R5, RZ ;  /* 0x0000000500167227 */ /* 0x008fe200078e00ff */
[----:B------:R-:W-:-:S06]  /*2140*/  ISETP.NE.AND P0, PT, R4, 0x1, PT ;  /* 0x000000010400780c */ /* 0x000fcc0003f05270 */
[----:B------:R-:W3:Y:S01]  /*2150*/  LDC.64 R2, c[0x0][0xb28] ;  /* 0x0002ca00ff027b82 */ /* 0x000ee20000000a00 */
[----:B-1----:R-:W-:-:S04]  /*2160*/  IMAD.HI.U32 R20, R9, R6, RZ ;  /* 0x0000000609147227 */ /* 0x002fc800078e00ff */
[----:B------:R-:W-:Y:S01]  /*2170*/  IMAD.HI.U32 R24, R13, R6, RZ ;  /* 0x000000060d187227 */ /* 0x000fe200078e00ff */
[----:B------:R-:W-:Y:S02]  /*2180*/  SHF.R.U32.HI R20, RZ, R7, R20 ;  /* 0x00000007ff147219 */ /* 0x000fe40000011614 */
[----:B--2---:R-:W-:Y:S01]  /*2190*/  SHF.R.U32.HI R19, RZ, R17, R22 ;  /* 0x00000011ff137219 */ /* 0x004fe20000011616 */
[----:B------:R-:W-:Y:S01]  /*21a0*/  IMAD.HI.U32 R22, R11, R5, RZ ;  /* 0x000000050b167227 */ /* 0x000fe200078e00ff */
[----:B------:R-:W-:Y:S02]  /*21b0*/  SHF.R.U32.HI R24, RZ, R7, R24 ;  /* 0x00000007ff187219 */ /* 0x000fe40000011618 */
[----:B------:R-:W-:Y:S02]  /*21c0*/  SEL R19, R0, R19, !P0 ;  /* 0x0000001300137207 */ /* 0x000fe40004000000 */
[----:B------:R-:W-:Y:S02]  /*21d0*/  SHF.R.U32.HI R22, RZ, R17, R22 ;  /* 0x00000011ff167219 */ /* 0x000fe40000011616 */
[----:B----4-:R-:W-:-:S02]  /*21e0*/  ISETP.NE.AND P1, PT, R18, 0x1, PT ;  /* 0x000000011200780c */ /* 0x010fc40003f25270 */
[----:B------:R-:W-:Y:S02]  /*21f0*/  SEL R5, R11, R22, !P0 ;  /* 0x000000160b057207 */ /* 0x000fe40004000000 */
[----:B------:R-:W-:Y:S02]  /*2200*/  SEL R21, R9, R20, !P1 ;  /* 0x0000001409157207 */ /* 0x000fe40004800000 */
[----:B------:R-:W-:Y:S01]  /*2210*/  SEL R7, R13, R24, !P1 ;  /* 0x000000180d077207 */ /* 0x000fe20004800000 */
[----:B---3--:R-:W-:Y:S01]  /*2220*/  IMAD.HI.U32 R20, R19, R2, RZ ;  /* 0x0000000213147227 */ /* 0x008fe200078e00ff */
[----:B------:R-:W-:-:S03]  /*2230*/  IADD3 R17, PT, PT, -R5, RZ, RZ ;  /* 0x000000ff05117210 */ /* 0x000fc60007ffe1ff */
        /* <DEDUP_REMOVED lines=11> */
[----:B------:R-:W-:-:S04]  /*22f0*/  @!P0 IMAD.HI.U32 R20, R7, R2, RZ ;  /* 0x0000000207148227 */ /* 0x000fc800078e00ff */
[----:B------:R-:W-:Y:S01]  /*2300*/  IMAD.MOV R2, RZ, RZ, -R6 ;  /* 0x000000ffff027224 */ /* 0x000fe200078e0a06 */
[----:B------:R-:W-:-:S03]  /*2310*/  @!P0 SHF.R.U32.HI R20, RZ, R3, R20 ;  /* 0x00000003ff148219 */ /* 0x000fc60000011614 */
[----:B------:R-:W-:Y:S01]  /*2320*/  IMAD R2, R40, R2, R5 ;  /* 0x0000000228027224 */ /* 0x000fe200078e0205 */
        /* <DEDUP_REMOVED lines=9> */
.L_x_40:
[----:B------:R-:W1:Y:S02]  /*23c0*/  LDCU UR8, c[0x0][0xb30] ;  /* 0x00016600ff0877ac */ /* 0x000e640008000800 */
[----:B-1----:R-:W-:-:S09]  /*23d0*/  UISETP.NE.AND UP0, UPT, UR8, 0x1, UPT ;  /* 0x000000010800788c */ /* 0x002fd2000bf05270 */
[----:B------:R-:W-:Y:S05]  /*23e0*/  BRA.U UP0, `(.L_x_41) ;  /* 0x0000000100407547 */ /* 0x000fea000b800000 */
[----:B------:R-:W1:Y:S08]  /*23f0*/  LDC.64 R4, c[0x0][0xb10] ;  /* 0x0002c400ff047b82 */ /* 0x000e700000000a00 */
[----:B------:R-:W2:Y:S08]  /*2400*/  LDC.64 R2, c[0x0][0xb18] ;  /* 0x0002c600ff027b82 */ /* 0x000eb00000000a00 */
[----:B------:R-:W4:Y:S08]  /*2410*/  LDC R6, c[0x0][0xb20] ;  /* 0x0002c800ff067b82 */ /* 0x000f300000000800 */
[----:B------:R-:W3:Y:S01]  /*2420*/  LDC R18, c[0x0][0xb0c] ;  /* 0x0002c300ff127b82 */ /* 0x000ee20000000800 */
[----:B-1----:R-:W-:-:S05]  /*2430*/  IMAD.HI.U32 R4, R13, R4, RZ ;  /* 0x000000040d047227 */ /* 0x002fca00078e00ff */
[----:B------:R-:W-:Y:S01]  /*2440*/  SHF.R.U32.HI R4, RZ, R5, R4 ;  /* 0x00000005ff047219 */ /* 0x000fe20000011604 */
[----:B--2---:R-:W-:Y:S01]  /*2450*/  IMAD.HI.U32 R3, R11, R3, RZ ;  /* 0x000000030b037227 */ /* 0x004fe200078e00ff */
[----:B------:R-:W-:-:S04]  /*2460*/  ISETP.NE.AND P0, PT, R2, 0x1, PT ;  /* 0x000000010200780c */ /* 0x000fc80003f05270 */
[----:B----4-:R-:W-:-:S04]  /*2470*/  SHF.R.U32.HI R6, RZ, R6, R3 ;  /* 0x00000006ff067219 */ /* 0x010fc80000011603 */
[----:B------:R-:W-:Y:S02]  /*2480*/  SEL R3, R11, R6, !P0 ;  /* 0x000000060b037207 */ /* 0x000fe40004000000 */
[----:B---3--:R-:W-:-:S04]  /*2490*/  ISETP.NE.AND P1, PT, R18, 0x1, PT ;  /* 0x000000011200780c */ /* 0x008fc80003f25270 */
[----:B------:R-:W-:-:S05]  /*24a0*/  SEL R4, R13, R4, !P1 ;  /* 0x000000040d047207 */ /* 0x000fca0004800000 */
[----:B------:R-:W-:Y:S02]  /*24b0*/  IMAD.IADD R5, R3, 0x1, -R4 ;  /* 0x0000000103057824 */ /* 0x000fe400078e0a04 */
[----:B------:R-:W-:Y:S02]  /*24c0*/  IMAD.IADD R3, R4, 0x1, -R3 ;  /* 0x0000000104037824 */ /* 0x000fe400078e0a03 */
[----:B------:R-:W-:Y:S02]  /*24d0*/  IMAD R13, R5, R18, R13 ;  /* 0x00000012050d7224 */ /* 0x000fe400078e020d */
[----:B------:R-:W-:-:S07]  /*24e0*/  IMAD R11, R3, R2, R11 ;  /* 0x00000002030b7224 */ /* 0x000fce00078e020b */
.L_x_41:
[----:B------:R-:W-:Y:S01]  /*24f0*/  VIADD R14, R14, 0x1 ;  /* 0x000000010e0e7836 */ /* 0x000fe20000000000 */
[----:B------:R-:W-:Y:S01]  /*2500*/  PLOP3.LUT P1, PT, PT, PT, PT, 0x80, 0x8 ;  /* 0x000000000008781c */ /* 0x000fe20003f2f070 */
[----:B------:R-:W-:Y:S02]  /*2510*/  IMAD.IADD R21, R13, 0x1, R96 ;  /* 0x000000010d157824 */ /* 0x000fe400078e0260 */
[----:B------:R-:W-:Y:S01]  /*2520*/  IMAD.IADD R20, R11, 0x1, R94 ;  /* 0x000000010b147824 */ /* 0x000fe200078e025e */
[----:B------:R-:W-:-:S04]  /*2530*/  ISETP.NE.AND P0, PT, R14, 0x2, PT ;  /* 0x000000020e00780c */ /* 0x000fc80003f05270 */
[----:B------:R-:W-:Y:S02]  /*2540*/  SEL R3, RZ, 0x1, P0 ;  /* 0x00000001ff037807 */ /* 0x000fe40000000000 */
[----:B------:R-:W-:Y:S02]  /*2550*/  SEL R14, R14, RZ, P0 ;  /* 0x000000ff0e0e7207 */ /* 0x000fe40000000000 */
[----:B------:R-:W-:Y:S01]  /*2560*/  LOP3.LUT R12, R12, R3, RZ, 0x3c, !PT ;  /* 0x000000030c0c7212 */ /* 0x000fe200078e3cff */
[----:B------:R-:W-:Y:S06]  /*2570*/  @P2 BRA `(.L_x_42) ;  /* 0xfffffff000642947 */ /* 0x000fec000383ffff */
[----:B------:R-:W-:Y:S01]  /*2580*/  UIADD3 UR6, UPT, UPT, UR6, 0x18, URZ ;  /* 0x0000001806067890 */ /* 0x000fe2000fffe0ff */
[----:B------:R-:W-:-:S03]  /*2590*/  SHF.L.U32 R3, R15, 0x1f, RZ ;  /* 0x0000001f0f037819 */ /* 0x000fc600000006ff */
[----:B------:R-:W-:-:S09]  /*25a0*/  ULEA UR4, UR23, UR6, 0x3 ;  /* 0x0000000617047291 */ /* 0x000fd2000f8e18ff */
[----:B------:R-:W1:Y:S02]  /*25b0*/  SYNCS.PHASECHK.TRANS64.TRYWAIT P0, [UR4], R3 ;  /* 0x00000003ff0075a7 */ /* 0x000e640008001104 */
[----:B-1----:R-:W-:Y:S05]  /*25c0*/  @!P0 BRA `(.L_x_43) ;  /* 0x0000005000f88947 */ /* 0x002fea0003800000 */
.L_x_127:
[----:B------:R-:W-:-:S04]  /*25d0*/  UIADD3 UR5, UPT, UPT, UR23, 0x1, URZ ;  /* 0x0000000117057890 */ /* 0x000fc8000fffe0ff */
[----:B------:R-:W-:-:S04]  /*25e0*/  UISETP.NE.AND UP0, UPT, UR5, 0x3, UPT ;  /* 0x000000030500788c */ /* 0x000fc8000bf05270 */
[----:B------:R-:W-:Y:S02]  /*25f0*/  USEL UR7, URZ, 0x1, UP0 ;  /* 0x00000001ff077887 */ /* 0x000fe40008000000 */
[----:B------:R-:W-:-:S04]  /*2600*/  USEL UR5, UR5, URZ, UP0 ;  /* 0x000000ff05057287 */ /* 0x000fc80008000000 */
[----:B------:R-:W-:Y:S01]  /*2610*/  ULEA UR4, UR5, UR6, 0x3 ;  /* 0x0000000605047291 */ /* 0x000fe2000f8e18ff */
[----:B------:R-:W-:-:S04]  /*2620*/  LOP3.LUT R15, R15, UR7, RZ, 0x3c, !PT ;  /* 0x000000070f0f7c12 */ /* 0x000fc8000f8e3cff */
[----:B-1----:R-:W-:-:S04]  /*2630*/  SHF.L.U32 R3, R15, 0x1f, RZ ;  /* 0x0000001f0f037819 */ /* 0x002fc800000006ff */
[----:B------:R-:W1:Y:S02]  /*2640*/  SYNCS.PHASECHK.TRANS64.TRYWAIT P0, [UR4], R3 ;  /* 0x00000003ff0075a7 */ /* 0x000e640008001104 */
[----:B-1----:R-:W-:Y:S05]  /*2650*/  @!P0 BRA `(.L_x_44) ;  /* 0x0000005000ec8947 */ /* 0x002fea0003800000 */
.L_x_129:
[----:B------:R-:W-:-:S04]  /*2660*/  UIADD3 UR5, UPT, UPT, UR5, 0x1, URZ ;  /* 0x0000000105057890 */ /* 0x000fc8000fffe0ff */
[----:B------:R-:W-:-:S04]  /*2670*/  UISETP.NE.AND UP0, UPT, UR5, 0x3, UPT ;  /* 0x000000030500788c */ /* 0x000fc8000bf05270 */
[----:B------:R-:W-:Y:S02]  /*2680*/  USEL UR4, URZ, 0x1, UP0 ;  /* 0x00000001ff047887 */ /* 0x000fe40008000000 */
[----:B------:R-:W-:-:S04]  /*2690*/  USEL UR5, UR5, URZ, UP0 ;  /* 0x000000ff05057287 */ /* 0x000fc80008000000 */
[----:B------:R-:W-:Y:S01]  /*26a0*/  ULEA UR5, UR5, UR6, 0x3 ;  /* 0x0000000605057291 */ /* 0x000fe2000f8e18ff */
[----:B-1----:R-:W-:-:S04]  /*26b0*/  LOP3.LUT R3, R15, UR4, RZ, 0x3c, !PT ;  /* 0x000000040f037c12 */ /* 0x002fc8000f8e3cff */
[----:B------:R-:W-:Y:S01]  /*26c0*/  SHF.L.U32 R3, R3, 0x1f, RZ ;  /* 0x0000001f03037819 */ /* 0x000fe200000006ff */
[----:B---3--:R-:W-:-:S07]  /*26d0*/  IMAD.U32 R0, RZ, RZ, UR5 ;  /* 0x00000005ff007e24 */ /* 0x008fce000f8e00ff */
.L_x_45:
[----:B-1----:R1:W2:Y:S02]  /*26e0*/  SYNCS.PHASECHK.TRANS64.TRYWAIT P0, [R0+URZ], R3 ;  /* 0x00000003000075a7 */ /* 0x0022a400080011ff */
[----:B--2---:R-:W-:Y:S05]  /*26f0*/  @!P0 NANOSLEEP.SYNCS 0x989680 ;  /* 0x009896800000895d */ /* 0x004fea0003900000 */
[----:B------:R-:W2:Y:S02]  /*2700*/  @!P0 SYNCS.PHASECHK.TRANS64 P0, [R0+URZ], R3 ;  /* 0x00000003000085a7 */ /* 0x000ea400080010ff */
[----:B--2---:R-:W-:Y:S05]  /*2710*/  @P0 EXIT ;  /* 0x000000000000094d */ /* 0x004fea0003800000 */
[----:B------:R-:W-:Y:S05]  /*2720*/  BRA `(.L_x_45) ;  /* 0xfffffffc00ec7947 */ /* 0x000fea000383ffff */
.L_x_22:
[----:B------:R-:W-:-:S04]  /*2730*/  UISETP.NE.AND UP1, UPT, UR37, URZ, UPT ;  /* 0x000000ff2500728c */ /* 0x000fc8000bf25270 */
[----:B------:R-:W-:-:S09]  /*2740*/  UISETP.NE.OR UP1, UPT, UR10, 0x1, UP1 ;  /* 0x000000010a00788c */ /* 0x000fd20008f25670 */
[----:B------:R-:W-:Y:S05]  /*2750*/  BRA.U UP1, `(.L_x_46) ;  /* 0x00000005014c7547 */ /* 0x000fea000b800000 */
[----:B------:R-:W-:Y:S01]  /*2760*/  HFMA2 R11, -RZ, RZ, 0, 0 ;  /* 0x00000000ff0b7431 */ /* 0x000fe200000001ff */
[----:B------:R-:W-:Y:S01]  /*2770*/  ISETP.GE.U32.AND P2, PT, R10, 0x2, PT ;  /* 0x000000020a00780c */ /* 0x000fe20003f46070 */
[----:B------:R-:W-:Y:S01]  /*2780*/  IMAD.MOV.U32 R12, RZ, RZ, 0x1 ;  /* 0x00000001ff0c7424 */ /* 0x000fe200078e00ff */
[----:B------:R-:W-:Y:S01]  /*2790*/  CS2R R8, SRZ ;  /* 0x0000000000087805 */ /* 0x000fe2000001ff00 */
[----:B------:R-:W-:Y:S01]  /*27a0*/  IMAD.MOV.U32 R3, RZ, RZ, RZ ;  /* 0x000000ffff037224 */ /* 0x000fe200078e00ff */
[----:B------:R-:W-:Y:S01]  /*27b0*/  UMOV UR4, 0x400 ;  /* 0x0000040000047882 */ /* 0x000fe20000000000 */
[----:B------:R-:W-:Y:S01]  /*27c0*/  UMOV UR6, URZ ;  /* 0x000000ff00067c82 */ /* 0x000fe20008000000 */
[----:B------:R-:W-:-:S12]  /*27d0*/  ULEA UR37, UR37, UR4, 0x18 ;  /* 0x0000000425257291 */ /* 0x000fd8000f8ec0ff */
.L_x_50:
[----:B------:R-:W-:Y:S02]  /*27e0*/  LEA R0, R3, UR37, 0x3 ;  /* 0x0000002503007c11 */ /* 0x000fe4000f8e18ff */
[----:B------:R-:W-:-:S03]  /*27f0*/  SHF.L.U32 R5, R8, 0x1f, RZ ;  /* 0x0000001f08057819 */ /* 0x000fc600000006ff */
[----:B------:R-:W-:Y:S01]  /*2800*/  VIADD R4, R0, 0xd0 ;  /* 0x000000d000047836 */ /* 0x000fe20000000000 */
[----:B------:R-:W1:Y:S02]  /*2810*/  SYNCS.PHASECHK.TRANS64.TRYWAIT P0, [R0+URZ+0xc0], R5 ;  /* 0x0000c005000075a7 */ /* 0x000e6400080011ff */
[----:B-1----:R-:W-:Y:S05]  /*2820*/  @!P0 BRA `(.L_x_47) ;  /* 0x0000005000908947 */ /* 0x002fea0003800000 */
.L_x_130:
[----:B------:R-:W-:Y:S01]  /*2830*/  ULEA UR5, UR6, UR37, 0x3 ;  /* 0x0000002506057291 */ /* 0x000fe2000f8e18ff */
[----:B------:R-:W-:Y:S01]  /*2840*/  PRMT R4, RZ, 0x654, R4 ;  /* 0x00000654ff047816 */ /* 0x000fe20000000004 */
[----:B-1----:R-:W-:Y:S01]  /*2850*/  @!P2 IMAD.MOV.U32 R5, RZ, RZ, 0x10 ;  /* 0x00000010ff05a424 */ /* 0x002fe200078e00ff */
[----:B------:R-:W-:Y:S01]  /*2860*/  SHF.L.U32 R7, R12, 0x1f, RZ ;  /* 0x0000001f0c077819 */ /* 0x000fe200000006ff */
[----:B------:R-:W-:Y:S01]  /*2870*/  UIADD3 UR4, UPT, UPT, UR5, 0x60, URZ ;  /* 0x0000006005047890 */ /* 0x000fe2000fffe0ff */
[----:B------:R1:W-:Y:S05]  /*2880*/  SYNCS.ARRIVE.TRANS64.RED.A1T0 RZ, [R4+URZ], RZ ;  /* 0x000000ff04ff79a7 */ /* 0x0003ea00081004ff */
[----:B------:R-:W-:Y:S01]  /*2890*/  IMAD.U32 R13, RZ, RZ, UR4 ;  /* 0x00000004ff0d7e24 */ /* 0x000fe2000f8e00ff */
[----:B------:R-:W2:Y:S04]  /*28a0*/  SYNCS.PHASECHK.TRANS64.TRYWAIT P0, [UR5+0x70], R7 ;  /* 0x00007007ff0075a7 */ /* 0x000ea80008001105 */
[----:B------:R-:W-:Y:S01]  /*28b0*/  PRMT R13, R10, 0x654, R13 ;  /* 0x000006540a0d7816 */ /* 0x000fe2000000000d */
[----:B-12---:R-:W-:Y:S06]  /*28c0*/  @!P0 BRA `(.L_x_48) ;  /* 0x00000050007c8947 */ /* 0x006fec0003800000 */
.L_x_132:
[----:B------:R-:W-:Y:S01]  /*28d0*/  ULEA UR4, UR6, UR37, 0x4 ;  /* 0x0000002506047291 */ /* 0x000fe2000f8e20ff */
[----:B------:R-:W-:Y:S01]  /*28e0*/  SEL R2, R13, R2, !P2 ;  /* 0x000000020d027207 */ /* 0x000fe20005000000 */
[----:B------:R-:W-:Y:S01]  /*28f0*/  UIADD3 UR5, UPT, UPT, UR5, 0x60, URZ ;  /* 0x0000006005057890 */ /* 0x000fe2000fffe0ff */
[----:B-1----:R-:W-:Y:S01]  /*2900*/  LEA R0, R11, UR37, 0x3 ;  /* 0x000000250b007c11 */ /* 0x002fe2000f8e18ff */
[----:B------:R-:W-:Y:S01]  /*2910*/  UIADD3 UR4, UPT, UPT, UR4, 0xf0, URZ ;  /* 0x000000f004047890 */ /* 0x000fe2000fffe0ff */
[----:B------:R1:W-:Y:S01]  /*2920*/  @!P2 SYNCS.ARRIVE.TRANS64.RED RZ, [R2+URZ], R5 ;  /* 0x0000000502ffa9a7 */ /* 0x0003e200080004ff */
[----:B------:R-:W-:Y:S01]  /*2930*/  UIADD3 UR6, UPT, UPT, UR6, 0x1, URZ ;  /* 0x0000000106067890 */ /* 0x000fe2000fffe0ff */
[----:B------:R-:W-:-:S03]  /*2940*/  VIADD R3, R3, 0x1 ;  /* 0x0000000103037836 */ /* 0x000fc60000000000 */
[----:B------:R-:W-:Y:S02]  /*2950*/  UISETP.NE.AND UP0, UPT, UR6, 0x2, UPT ;  /* 0x000000020600788c */ /* 0x000fe4000bf05270 */
[----:B------:R-:W-:Y:S01]  /*2960*/  ISETP.NE.AND P0, PT, R3, 0x2, PT ;  /* 0x000000020300780c */ /* 0x000fe20003f05270 */
[----:B------:R-:W-:Y:S06]  /*2970*/  UGETNEXTWORKID.BROADCAST [UR4], [UR5] ;  /* 0x00000000040073ca */ /* 0x000fec0008000100 */
[----:B------:R-:W-:Y:S02]  /*2980*/  USEL UR4, URZ, 0x1, UP0 ;  /* 0x00000001ff047887 */ /* 0x000fe40008000000 */
[----:B------:R-:W-:-:S04]  /*2990*/  USEL UR6, UR6, URZ, UP0 ;  /* 0x000000ff06067287 */ /* 0x000fc80008000000 */
[----:B------:R-:W-:Y:S02]  /*29a0*/  LOP3.LUT R12, R12, UR4, RZ, 0x3c, !PT ;  /* 0x000000040c0c7c12 */ /* 0x000fe4000f8e3cff */
[----:B-1----:R-:W-:-:S04]  /*29b0*/  SHF.L.U32 R5, R9, 0x1f, RZ ;  /* 0x0000001f09057819 */ /* 0x002fc800000006ff */
[----:B------:R-:W1:Y:S02]  /*29c0*/  SYNCS.PHASECHK.TRANS64.TRYWAIT P1, [R0+URZ+0x60], R5 ;  /* 0x00006005000075a7 */ /* 0x000e6400080211ff */
[----:B-1----:R-:W-:Y:S05]  /*29d0*/  @!P1 BRA `(.L_x_49) ;  /* 0x0000005000509947 */ /* 0x002fea0003800000 */
.L_x_133:
[----:B------:R-:W-:Y:S01]  /*29e0*/  LEA R4, R11, UR37, 0x4 ;  /* 0x000000250b047c11 */ /* 0x000fe2000f8e20ff */
[----:B-1----:R-:W-:Y:S01]  /*29f0*/  VIADD R0, R0, 0x70 ;  /* 0x0000007000007836 */ /* 0x002fe20000000000 */
[----:B------:R-:W-:Y:S01]  /*2a00*/  SEL R3, R3, RZ, P0 ;  /* 0x000000ff03037207 */ /* 0x000fe20000000000 */
[----:B------:R-:W-:-:S03]  /*2a10*/  VIADD R11, R11, 0x1 ;  /* 0x000000010b0b7836 */ /* 0x000fc60000000000 */
[----:B------:R-:W1:Y:S01]  /*2a20*/  LDS.128 R4, [R4+0xf0] ;  /* 0x0000f00004047984 */ /* 0x000e620000000c00 */
[----:B------:R-:W-:Y:S02]  /*2a30*/  PRMT R0, RZ, 0x654, R0 ;  /* 0x00000654ff007816 */ /* 0x000fe40000000000 */
[C---:B------:R-:W-:Y:S01]  /*2a40*/  ISETP.NE.AND P1, PT, R11.reuse, 0x2, PT ;  /* 0x000000020b00780c */ /* 0x040fe20003f25270 */
[----:B------:R-:W-:Y:S01]  /*2a50*/  @!PT LDS RZ, [RZ] ;  /* 0x00000000fffff984 */ /* 0x000fe20000000800 */
[----:B------:R-:W-:Y:S01]  /*2a60*/  @!PT LDS RZ, [RZ] ;  /* 0x00000000fffff984 */ /* 0x000fe20000000800 */
[----:B------:R-:W-:Y:S01]  /*2a70*/  @!PT LDS RZ, [RZ] ;  /* 0x00000000fffff984 */ /* 0x000fe20000000800 */
[----:B------:R-:W-:Y:S01]  /*2a80*/  @!PT LDS RZ, [RZ] ;  /* 0x00000000fffff984 */ /* 0x000fe20000000800 */
[----:B------:R2:W-:Y:S06]  /*2a90*/  MEMBAR.ALL.CTA ;  /* 0x0000000000007992 */ /* 0x0005ec0000008000 */
[----:B--2---:R-:W2:Y:S01]  /*2aa0*/  FENCE.VIEW.ASYNC.S ;  /* 0x00000000000073c6 */ /* 0x004ea20000000000 */
[----:B------:R-:W-:Y:S01]  /*2ab0*/  SEL R11, R11, RZ, P1 ;  /* 0x000000ff0b0b7207 */ /* 0x000fe20000800000 */
[----:B--2---:R2:W-:Y:S01]  /*2ac0*/  SYNCS.ARRIVE.TRANS64.RED.A1T0 RZ, [R0+URZ], RZ ;  /* 0x000000ff00ff79a7 */ /* 0x0045e200081004ff */
[----:B-1----:R-:W-:-:S02]  /*2ad0*/  LOP3.LUT P3, RZ, R6, 0x1, RZ, 0xc0, !PT ;  /* 0x0000000106ff7812 */ /* 0x002fc4000786c0ff */
[----:B------:R-:W-:-:S04]  /*2ae0*/  SEL R5, RZ, 0x1, P0 ;  /* 0x00000001ff057807 */ /* 0x000fc80000000000 */
[----:B------:R-:W-:Y:S02]  /*2af0*/  LOP3.LUT R8, R8, R5, RZ, 0x3c, !PT ;  /* 0x0000000508087212 */ /* 0x000fe400078e3cff */
[----:B--2---:R-:W-:-:S04]  /*2b00*/  SEL R0, RZ, 0x1, P1 ;  /* 0x00000001ff007807 */ /* 0x004fc80000800000 */
[----:B------:R-:W-:Y:S01]  /*2b10*/  LOP3.LUT R9, R9, R0, RZ, 0x3c, !PT ;  /* 0x0000000009097212 */ /* 0x000fe200078e3cff */
[----:B------:R-:W-:Y:S06]  /*2b20*/  @P3 BRA `(.L_x_50) ;  /* 0xfffffffc002c3947 */ /* 0x000fec000383ffff */
[----:B------:R-:W-:Y:S01]  /*2b30*/  ULEA UR5, UR6, UR37, 0x3 ;  /* 0x0000002506057291 */ /* 0x000fe2000f8e18ff */
[----:B------:R-:W-:-:S08]  /*2b40*/  SHF.L.U32 R3, R12, 0x1f, RZ ;  /* 0x0000001f0c037819 */ /* 0x000fd000000006ff */
[----:B------:R-:W1:Y:S02]  /*2b50*/  SYNCS.PHASECHK.TRANS64 P0, [UR5+0x70], R3 ;  /* 0x00007003ff0075a7 */ /* 0x000e640008001005 */
[----:B-1----:R-:W-:Y:S05]  /*2b60*/  @P0 BRA `(.L_x_51) ;  /* 0x0000000000080947 */ /* 0x002fea0003800000 */
[----:B------:R-:W1:Y:S02]  /*2b70*/  SYNCS.PHASECHK.TRANS64.TRYWAIT P0, [UR5+0x70], R3 ;  /* 0x00007003ff0075a7 */ /* 0x000e640008001105 */
[----:B-1----:R-:W-:Y:S05]  /*2b80*/  @!P0 BRA `(.L_x_52) ;  /* 0x0000004c00f88947 */ /* 0x002fea0003800000 */
.L_x_51:
[----:B------:R-:W-:-:S04]  /*2b90*/  UIADD3 UR4, UPT, UPT, UR6, 0x1, URZ ;  /* 0x0000000106047890 */ /* 0x000fc8000fffe0ff */
[----:B------:R-:W-:-:S04]  /*2ba0*/  UISETP.NE.AND UP0, UPT, UR4, 0x2, UPT ;  /* 0x000000020400788c */ /* 0x000fc8000bf05270 */
[----:B------:R-:W-:Y:S02]  /*2bb0*/  USEL UR7, URZ, 0x1, UP0 ;  /* 0x00000001ff077887 */ /* 0x000fe40008000000 */
[----:B------:R-:W-:-:S04]  /*2bc0*/  USEL UR4, UR4, URZ, UP0 ;  /* 0x000000ff04047287 */ /* 0x000fc80008000000 */
[----:B------:R-:W-:Y:S01]  /*2bd0*/  ULEA UR4, UR4, UR37, 0x3 ;  /* 0x0000002504047291 */ /* 0x000fe2000f8e18ff */
[----:B-1----:R-:W-:-:S04]  /*2be0*/  LOP3.LUT R3, R12, UR7, RZ, 0x3c, !PT ;  /* 0x000000070c037c12 */ /* 0x002fc8000f8e3cff */
[----:B------:R-:W-:-:S04]  /*2bf0*/  SHF.L.U32 R0, R3, 0x1f, RZ ;  /* 0x0000001f03007819 */ /* 0x000fc800000006ff */
[----:B------:R-:W1:Y:S02]  /*2c00*/  SYNCS.PHASECHK.TRANS64 P0, [UR4+0x70], R0 ;  /* 0x00007000ff0075a7 */ /* 0x000e640008001004 */
[----:B-1----:R-:W-:Y:S05]  /*2c10*/  @P0 EXIT ;  /* 0x000000000000094d */ /* 0x002fea0003800000 */
[----:B------:R-:W-:Y:S02]  /*2c20*/  SHF.L.U32 R3, R3, 0x1f, RZ ;  /* 0x0000001f03037819 */ /* 0x000fe400000006ff */
[----:B------:R-:W-:-:S07]  /*2c30*/  MOV R0, UR4 ;  /* 0x0000000400007c02 */ /* 0x000fce0008000f00 */
.L_x_53:
[----:B-1----:R1:W2:Y:S02]  /*2c40*/  SYNCS.PHASECHK.TRANS64.TRYWAIT P0, [R0+URZ+0x70], R3 ;  /* 0x00007003000075a7 */ /* 0x0022a400080011ff */
[----:B--2---:R-:W-:Y:S05]  /*2c50*/  @!P0 NANOSLEEP.SYNCS 0x989680 ;  /* 0x009896800000895d */ /* 0x004fea0003900000 */
[----:B------:R-:W2:Y:S02]  /*2c60*/  @!P0 SYNCS.PHASECHK.TRANS64 P0, [R0+URZ+0x70], R3 ;  /* 0x00007003000085a7 */ /* 0x000ea400080010ff */
[----:B--2---:R-:W-:Y:S05]  /*2c70*/  @P0 EXIT ;  /* 0x000000000000094d */ /* 0x004fea0003800000 */
[----:B------:R-:W-:Y:S05]  /*2c80*/  BRA `(.L_x_53) ;  /* 0xfffffffc00ec7947 */ /* 0x000fea000383ffff */
.L_x_46:
[----:B------:R-:W-:Y:S05]  /*2c90*/  BRA.U UP4, `(.L_x_54) ;  /* 0x0000001104a07547 */ /* 0x000fea000b800000 */
[----:B------:R-:W-:Y:S01]  /*2ca0*/  UMOV UR6, 0x40 ;  /* 0x0000004000067882 */ /* 0x000fe20000000000 */
[----:B------:R-:W-:Y:S01]  /*2cb0*/  NOP ;  /* 0x0000000000007918 */ /* 0x000fe20000000000 */
[----:B------:R-:W-:Y:S01]  /*2cc0*/  ULEA UR6, UR37, UR6, 0x18 ;  /* 0x0000000625067291 */ /* 0x000fe2000f8ec0ff */
[----:B------:R-:W-:Y:S02]  /*2cd0*/  UMOV UR7, 0x400 ;  /* 0x0000040000077882 */ /* 0x000fe40000000000 */
[----:B------:R-:W-:-:S06]  /*2ce0*/  ULEA UR37, UR37, UR7, 0x18 ;  /* 0x0000000725257291 */ /* 0x000fcc000f8ec0ff */
[----:B------:R-:W1:Y:S02]  /*2cf0*/  LDS.U8 R2, [UR6+0x1c] ;  /* 0x00001c06ff027984 */ /* 0x000e640008000000 */
[----:B-1----:R-:W-:-:S13]  /*2d00*/  ISETP.NE.AND P0, PT, R2, RZ, PT ;  /* 0x000000ff0200720c */ /* 0x002fda0003f05270 */
[----:B------:R-:W-:Y:S05]  /*2d10*/  @P0 BRA `(.L_x_55) ;  /* 0x0000000400080947 */ /* 0x000fea0003800000 */
[----:B------:R-:W-:Y:S02]  /*2d20*/  UISETP.NE.U32.AND UP0, UPT, UR5, 0x1, UPT ;  /* 0x000000010500788c */ /* 0x000fe4000bf05070 */
[----:B------:R-:W-:-:S07]  /*2d30*/  UIADD3 UR8, UPT, UPT, UR6, 0x8, URZ ;  /* 0x0000000806087890 */ /* 0x000fce000fffe0ff */
[----:B------:R-:W-:Y:S05]  /*2d40*/  BRA.U !UP0, `(.L_x_56) ;  /* 0x00000001089c7547 */ /* 0x000fea000b800000 */
[----:B------:R-:W-:Y:S01]  /*2d50*/  ELECT P0, URZ, PT ;  /* 0x0000000000ff782f */ /* 0x000fe20003800000 */
[----:B------:R-:W-:-:S12]  /*2d60*/  BSSY B0, `(.L_x_56) ;  /* 0x0000025000007945 */ /* 0x000fd80003800000 */
[----:B------:R-:W-:Y:S05]  /*2d70*/  @!P0 BRA `(.L_x_57) ;  /* 0x00000000008c8947 */ /* 0x000fea0003800000 */
[----:B------:R-:W-:-:S05]  /*2d80*/  UMOV UR7, 0x10 ;  /* 0x0000001000077882 */ /* 0x000fca0000000000 */
[----:B------:R-:W-:Y:S04]  /*2d90*/  DEPBAR.LE SB1, 0x36 ;  /* 0x00009d800000791a */ /* 0x000fe80000000000 */
[----:B------:R-:W1:Y:S02]  /*2da0*/  UTCATOMSWS.2CTA.FIND_AND_SET.ALIGN UP1, UR7, UR7 ;  /* 0x00000007000775e3 */ /* 0x000e640008220800 */
[----:B-1----:R-:W-:Y:S01]  /*2db0*/  MOV R11, UR7 ;  /* 0x00000007000b7c02 */ /* 0x002fe20008000f00 */
[----:B------:R-:W-:Y:S06]  /*2dc0*/  BRA.U UP1, `(.L_x_58) ;  /* 0x0000000101187547 */ /* 0x000fec000b800000 */
.L_x_59:
[----:B------:R-:W-:Y:S05]  /*2dd0*/  NANOSLEEP 0x64 ;  /* 0x000000640000795d */ /* 0x000fea0003800000 */
[----:B------:R-:W-:-:S05]  /*2de0*/  UMOV UR7, 0x10 ;  /* 0x0000001000077882 */ /* 0x000fca0000000000 */
[----:B------:R-:W-:Y:S04]  /*2df0*/  DEPBAR.LE SB1, 0x36 ;  /* 0x00009d800000791a */ /* 0x000fe80000000000 */
[----:B------:R-:W1:Y:S02]  /*2e00*/  UTCATOMSWS.2CTA.FIND_AND_SET.ALIGN UP1, UR7, UR7 ;  /* 0x00000007000775e3 */ /* 0x000e640008220800 */
[----:B-1----:R-:W-:Y:S01]  /*2e10*/  MOV R11, UR7 ;  /* 0x00000007000b7c02 */ /* 0x002fe20008000f00 */
[----:B------:R-:W-:Y:S05]  /*2e20*/  BRA.U !UP1, `(.L_x_59) ;  /* 0xfffffffd09e87547 */ /* 0x000fea000b83ffff */
.L_x_58:
[----:B------:R-:W1:Y:S01]  /*2e30*/  LDS R5, [UR6+0x10] ;  /* 0x00001006ff057984 */ /* 0x000e620008000800 */
[----:B------:R-:W-:Y:S01]  /*2e40*/  IMAD.U32 R3, RZ, RZ, UR37 ;  /* 0x00000025ff037e24 */ /* 0x000fe2000f8e00ff */
[----:B------:R-:W-:-:S03]  /*2e50*/  MOV R2, UR4 ;  /* 0x0000000400027c02 */ /* 0x000fc60008000f00 */
[----:B------:R-:W-:Y:S01]  /*2e60*/  VIADD R3, R3, 0x110 ;  /* 0x0000011003037836 */ /* 0x000fe20000000000 */
[----:B-1----:R-:W-:-:S04]  /*2e70*/  SHF.L.U32 R5, R5, 0x1f, RZ ;  /* 0x0000001f05057819 */ /* 0x002fc800000006ff */
[----:B------:R-:W1:Y:S02]  /*2e80*/  SYNCS.PHASECHK.TRANS64.TRYWAIT P0, [UR6+0x8], R5 ;  /* 0x00000805ff0075a7 */ /* 0x000e640008001106 */
[----:B-1----:R-:W-:Y:S05]  /*2e90*/  @P0 BRA `(.L_x_60) ;  /* 0x0000000000080947 */ /* 0x002fea0003800000 */
[----:B------:R-:W1:Y:S02]  /*2ea0*/  SYNCS.PHASECHK.TRANS64.TRYWAIT P0, [UR6+0x8], R5 ;  /* 0x00000805ff0075a7 */ /* 0x000e640008001106 */
[----:B-1----:R-:W-:Y:S05]  /*2eb0*/  @!P0 BRA `(.L_x_61) ;  /* 0x0000004c00448947 */ /* 0x002fea0003800000 */
.L_x_60:
[----:B-1----:R-:W-:Y:S01]  /*2ec0*/  HFMA2 R4, -RZ, RZ, 0, 5.9604644775390625e-08 ;  /* 0x00000001ff047431 */ /* 0x002fe200000001ff */
[----:B------:R-:W-:Y:S01]  /*2ed0*/  UPRMT UR7, UR4, 0x654, UR8 ;  /* 0x0000065404077896 */ /* 0x000fe20008000008 */
[----:B------:R-:W-:Y:S01]  /*2ee0*/  IMAD.MOV.U32 R6, RZ, RZ, 0xffff ;  /* 0x0000ffffff067424 */ /* 0x000fe200078e00ff */
[----:B------:R-:W-:Y:S01]  /*2ef0*/  PRMT R2, R2, 0x654, R3 ;  /* 0x0000065402027816 */ /* 0x000fe20000000003 */
[----:B------:R-:W-:Y:S02]  /*2f00*/  IMAD.MOV.U32 R5, RZ, RZ, 0x4 ;  /* 0x00000004ff057424 */ /* 0x000fe400078e00ff */
[----:B------:R-:W-:Y:S01]  /*2f10*/  IMAD.SHL.U32 R9, R11, 0x20, RZ ;  /* 0x000000200b097824 */ /* 0x000fe200078e00ff */
[----:B------:R-:W-:Y:S02]  /*2f20*/  MOV R3, UR7 ;  /* 0x0000000700037c02 */ /* 0x000fe40008000f00 */
[-C--:B------:R-:W-:Y:S01]  /*2f30*/  SHF.L.U32 R7, R6, R11.reuse, RZ ;  /* 0x0000000b06077219 */ /* 0x080fe200000006ff */
[----:B------:R1:W-:Y:S01]  /*2f40*/  SYNCS.ARRIVE.TRANS64.RED RZ, [UR7], R5 ;  /* 0x00000005ffff79a7 */ /* 0x0003e20008000407 */
[----:B------:R-:W-:Y:S01]  /*2f50*/  SHF.L.U32 R6, R4, R11, RZ ;  /* 0x0000000b04067219 */ /* 0x000fe200000006ff */
[----:B------:R1:W-:Y:S04]  /*2f60*/  STS [UR37+0x110], R9 ;  /* 0x00011009ff007988 */ /* 0x0003e80008000825 */
[----:B------:R1:W-:Y:S04]  /*2f70*/  STAS [R2.64], R11 ;  /* 0x0000000b02007dbd */ /* 0x0003e8000c0008ff */
[----:B------:R1:W-:Y:S04]  /*2f80*/  ATOMS.OR RZ, [UR6+0x14], R7 ;  /* 0x00001407ffff798c */ /* 0x0003e8000b000006 */
[----:B------:R1:W-:Y:S04]  /*2f90*/  ATOMS.OR RZ, [UR6+0x18], R6 ;  /* 0x00001806ffff798c */ /* 0x0003e8000b000006 */
[----:B------:R1:W-:Y:S02]  /*2fa0*/  ATOMS.XOR RZ, [UR6+0x10], R4 ;  /* 0x00001004ffff798c */ /* 0x0003e4000b800006 */
.L_x_57:
[----:B------:R-:W-:Y:S05]  /*2fb0*/  BSYNC B0 ;  /* 0x0000000000007941 */ /* 0x000fea0003800000 */
.L_x_56:
[----:B------:R-:W-:Y:S05]  /*2fc0*/  BRA.U UP0, `(.L_x_62) ;  /* 0x00000001006c7547 */ /* 0x000fea000b800000 */
[----:B------:R-:W-:-:S03]  /*2fd0*/  UMOV UR7, 0xffffffff ;  /* 0xffffffff00077882 */ /* 0x000fc60000000000 */
[----:B------:R-:W-:Y:S05]  /*2fe0*/  BRA.DIV UR7, `(.L_x_63) ;  /* 0x0000004e07107947 */ /* 0x000fea000b800000 */
[----:B------:R-:W-:-:S13]  /*2ff0*/  ELECT P6, URZ, PT ;  /* 0x0000000000ff782f */ /* 0x000fda00038c0000 */
.L_x_137:
[----:B------:R-:W-:Y:S05]  /*3000*/  @!P6 BRA `(.L_x_62) ;  /* 0x00000000005ce947 */ /* 0x000fea0003800000 */
[----:B-1----:R-:W1:Y:S02]  /*3010*/  LDS R3, [UR6+0x10] ;  /* 0x00001006ff037984 */ /* 0x002e640008000800 */
[----:B-1----:R-:W-:-:S04]  /*3020*/  SHF.L.U32 R3, R3, 0x1f, RZ ;  /* 0x0000001f03037819 */ /* 0x002fc800000006ff */
[----:B------:R-:W1:Y:S02]  /*3030*/  SYNCS.PHASECHK.TRANS64.TRYWAIT P0, [UR6+0x8], R3 ;  /* 0x00000803ff0075a7 */ /* 0x000e640008001106 */
[----:B-1----:R-:W-:Y:S05]  /*3040*/  @P0 BRA `(.L_x_64) ;  /* 0x0000000000080947 */ /* 0x002fea0003800000 */
[----:B------:R-:W1:Y:S02]  /*3050*/  SYNCS.PHASECHK.TRANS64.TRYWAIT P0, [UR6+0x8], R3 ;  /* 0x00000803ff0075a7 */ /* 0x000e640008001106 */
[----:B-1----:R-:W-:Y:S05]  /*3060*/  @!P0 BRA `(.L_x_65) ;  /* 0x0000004c00108947 */ /* 0x002fea0003800000 */
.L_x_64:
[----:B------:R-:W2:Y:S01]  /*3070*/  LDS R5, [UR37+0x110] ;  /* 0x00011025ff057984 */ /* 0x000ea20008000800 */
[----:B-1----:R-:W-:Y:S02]  /*3080*/  HFMA2 R2, -RZ, RZ, 0, 5.9604644775390625e-08 ;  /* 0x00000001ff027431 */ /* 0x002fe400000001ff */
[----:B------:R-:W-:Y:S01]  /*3090*/  IMAD.MOV.U32 R3, RZ, RZ, 0xffff ;  /* 0x0000ffffff037424 */ /* 0x000fe200078e00ff */
[----:B------:R-:W-:Y:S01]  /*30a0*/  UPRMT UR7, UR4, 0x654, UR8 ;  /* 0x0000065404077896 */ /* 0x000fe20008000008 */
[----:B--2---:R-:W-:-:S03]  /*30b0*/  IMAD.SHL.U32 R4, R5, 0x20, RZ ;  /* 0x0000002005047824 */ /* 0x004fc600078e00ff */
[-C--:B------:R-:W-:Y:S02]  /*30c0*/  SHF.L.U32 R3, R3, R5.reuse, RZ ;  /* 0x0000000503037219 */ /* 0x080fe400000006ff */
[----:B------:R-:W-:Y:S01]  /*30d0*/  SHF.L.U32 R5, R2, R5, RZ ;  /* 0x0000000502057219 */ /* 0x000fe200000006ff */
[----:B------:R2:W-:Y:S04]  /*30e0*/  STS [UR37+0x110], R4 ;  /* 0x00011004ff007988 */ /* 0x0005e80008000825 */
[----:B------:R2:W-:Y:S04]  /*30f0*/  ATOMS.OR RZ, [UR6+0x14], R3 ;  /* 0x00001403ffff798c */ /* 0x0005e8000b000006 */
[----:B------:R2:W-:Y:S01]  /*3100*/  ATOMS.OR RZ, [UR6+0x18], R5 ;  /* 0x00001805ffff798c */ /* 0x0005e2000b000006 */
[----:B------:R-:W-:Y:S03]  /*3110*/  SYNCS.ARRIVE.TRANS64.RED.A1T0 RZ, [UR7], RZ ;  /* 0x000000ffffff79a7 */ /* 0x000fe60008100407 */
[----:B------:R2:W-:Y:S01]  /*3120*/  ATOMS.XOR RZ, [UR6+0x10], R2 ;  /* 0x00001002ffff798c */ /* 0x0005e2000b800006 */
[----:B------:R-:W-:Y:S05]  /*3130*/  BRA `(.L_x_62) ;  /* 0x0000000000107947 */ /* 0x000fea0003800000 */
.L_x_55:
[----:B------:R-:W-:-:S05]  /*3140*/  MOV R2, 0xffffffff ;  /* 0xffffffff00027802 */ /* 0x000fca0000000f00 */
[----:B------:R1:W-:Y:S02]  /*3150*/  STS [UR37+0x110], R2 ;  /* 0x00011002ff007988 */ /* 0x0003e40008000825 */
[----:B-1----:R-:W-:Y:S02]  /*3160*/  MOV R2, 0x3180 ;  /* 0x0000318000027802 */ /* 0x002fe40000000f00 */
[----:B-----5:R-:W-:Y:S05]  /*3170*/  CALL.REL.NOINC `($__internal_1_$__cuda_sm10x_tcgen05_guardrail_trap_phase_invalid_during_alloc) ;  /* 0x0000005000587944 */ /* 0x020fea0003c00000 */
.L_x_62:
[----:B------:R-:W-:Y:S05]  /*3180*/  WARPSYNC.ALL ;  /* 0x0000000000007948 */ /* 0x000fea0003800000 */
[----:B------:R-:W3:Y:S01]  /*3190*/  S2UR UR8, SR_CgaCtaId ;  /* 0x00000000000879c3 */ /* 0x000ee20000008800 */
[----:B------:R-:W-:Y:S01]  /*31a0*/  UMOV UR6, 0x400 ;  /* 0x0000040000067882 */ /* 0x000fe20000000000 */
[----:B------:R-:W-:-:S06]  /*31b0*/  NOP ;  /* 0x0000000000007918 */ /* 0x000fcc0000000000 */
[----:B------:R-:W-:Y:S06]  /*31c0*/  BAR.ARV 0x6, 0xa0 ;  /* 0x0182800000007b1d */ /* 0x000fec0000002000 */
[----:B------:R-:W-:Y:S01]  /*31d0*/  LOP3.LUT R0, R0, 0xffff, RZ, 0xc0, !PT ;  /* 0x0000ffff00007812 */ /* 0x000fe200078ec0ff */
[----:B-1----:R-:W-:Y:S01]  /*31e0*/  IMAD.MOV.U32 R9, RZ, RZ, 0x1 ;  /* 0x00000001ff097424 */ /* 0x002fe200078e00ff */
[----:B------:R-:W-:Y:S01]  /*31f0*/  LOP3.LUT R8, R8, 0xffff, RZ, 0xc0, !PT ;  /* 0x0000ffff08087812 */ /* 0x000fe200078ec0ff */
[----:B------:R-:W-:Y:S01]  /*3200*/  UMOV UR22, URZ ;  /* 0x000000ff00167c82 */ /* 0x000fe20008000000 */
[----:B------:R-:W-:Y:S01]  /*3210*/  R2UR UR12, R0 ;  /* 0x00000000000c72ca */ /* 0x000fe200000e0000 */
[----:B------:R-:W-:Y:S01]  /*3220*/  UMOV UR21, URZ ;  /* 0x000000ff00157c82 */ /* 0x000fe20008000000 */
[----:B------:R-:W-:Y:S01]  /*3230*/  R2UR UR13, R8 ;  /* 0x00000000080d72ca */ /* 0x000fe200000e0000 */
[----:B------:R-:W-:Y:S01]  /*3240*/  IMAD.MOV.U32 R8, RZ, RZ, RZ ;  /* 0x000000ffff087224 */ /* 0x000fe200078e00ff */
[----:B------:R-:W-:Y:S01]  /*3250*/  UMOV UR20, URZ ;  /* 0x000000ff00147c82 */ /* 0x000fe20008000000 */
[----:B------:R-:W-:-:S02]  /*3260*/  UISETP.NE.AND UP2, UPT, UR5, URZ, UPT ;  /* 0x000000ff0500728c */ /* 0x000fc4000bf45270 */
[----:B---3--:R-:W-:Y:S01]  /*3270*/  ULEA UR8, UR8, UR6, 0x18 ;  /* 0x0000000608087291 */ /* 0x008fe2000f8ec0ff */
[----:B------:R-:W1:Y:S03]  /*3280*/  LDCU UR6, c[0x0][0x38c] ;  /* 0x00007180ff0677ac */ /* 0x000e660008000800 */
[----:B------:R-:W-:Y:S02]  /*3290*/  UIADD3 UR14, UPT, UPT, UR8, 0x4300, URZ ;  /* 0x00004300080e7890 */ /* 0x000fe4000fffe0ff */
[----:B------:R-:W-:-:S03]  /*32a0*/  UIADD3 UR15, UPT, UPT, UR8, 0x7300, URZ ;  /* 0x00007300080f7890 */ /* 0x000fc6000fffe0ff */
[----:B--2---:R-:W2:Y:S01]  /*32b0*/  LDS R2, [UR8+0x110] ;  /* 0x00011008ff027984 */ /* 0x004ea20008000800 */
[----:B------:R-:W-:Y:S02]  /*32c0*/  USHF.R.U32.HI UR14, URZ, 0x4, UR14 ;  /* 0x00000004ff0e7899 */ /* 0x000fe4000801160e */
[----:B------:R-:W-:Y:S02]  /*32d0*/  USHF.R.U32.HI UR15, URZ, 0x4, UR15 ;  /* 0x00000004ff0f7899 */ /* 0x000fe4000801160f */
[----:B------:R-:W-:Y:S02]  /*32e0*/  ULOP3.LUT UR14, UR14, 0x3fff, URZ, 0xc0, !UPT ;  /* 0x00003fff0e0e7892 */ /* 0x000fe4000f8ec0ff */
[----:B------:R-:W-:Y:S02]  /*32f0*/  ULOP3.LUT UR15, UR15, 0x3fff, URZ, 0xc0, !UPT ;  /* 0x00003fff0f0f7892 */ /* 0x000fe4000f8ec0ff */
[----:B------:R-:W-:Y:S02]  /*3300*/  ULOP3.LUT UR14, UR14, 0x10000, URZ, 0xfc, !UPT ;  /* 0x000100000e0e7892 */ /* 0x000fe4000f8efcff */
[----:B-1----:R-:W-:-:S02]  /*3310*/  UIADD3 UR6, UPT, UPT, UR6, 0x3f, URZ ;  /* 0x0000003f06067890 */ /* 0x002fc4000fffe0ff */
[----:B------:R-:W-:Y:S02]  /*3320*/  ULOP3.LUT UR15, UR15, 0x10000, URZ, 0xfc, !UPT ;  /* 0x000100000f0f7892 */ /* 0x000fe4000f8efcff */
[----:B------:R-:W-:Y:S01]  /*3330*/  USHF.R.S32.HI UR7, URZ, 0x1f, UR6 ;  /* 0x0000001fff077899 */ /* 0x000fe20008011406 */
[----:B------:R-:W-:Y:S01]  /*3340*/  UMOV UR28, 0x0 ;  /* 0x00000000001c7882 */ /* 0x000fe20000000000 */
[----:B------:R-:W-:Y:S02]  /*3350*/  UMOV UR29, 0x8200490 ;  /* 0x08200490001d7882 */ /* 0x000fe40000000000 */
[----:B------:R-:W-:Y:S01]  /*3360*/  ULEA.HI UR7, UR7, UR6, URZ, 0x6 ;  /* 0x0000000607077291 */ /* 0x000fe2000f8f30ff */
[----:B------:R-:W-:Y:S01]  /*3370*/  UMOV UR26, 0x0 ;  /* 0x00000000001a7882 */ /* 0x000fe20000000000 */
[----:B------:R-:W-:Y:S02]  /*3380*/  UMOV UR27, 0x8200490 ;  /* 0x08200490001b7882 */ /* 0x000fe40000000000 */
[----:B------:R-:W-:-:S04]  /*3390*/  USHF.R.S32.HI UR7, URZ, 0x6, UR7 ;  /* 0x00000006ff077899 */ /* 0x000fc80008011407 */
[----:B------:R-:W-:-:S04]  /*33a0*/  UISETP.LT.AND UP0, UPT, UR7, 0x1, UPT ;  /* 0x000000010700788c */ /* 0x000fc8000bf01270 */
[----:B------:R-:W-:Y:S01]  /*33b0*/  USEL UR23, UR7, 0x1, !UP0 ;  /* 0x0000000107177887 */ /* 0x000fe2000c000000 */
[----:B--2---:R-:W-:Y:S02]  /*33c0*/  R2UR UR24, R2 ;  /* 0x00000000021872ca */ /* 0x004fe400000e0000 */
[----:B------:R-:W-:-:S13]  /*33d0*/  CS2R R2, SRZ ;  /* 0x0000000000027805 */ /* 0x000fda000001ff00 */
.L_x_73:
[C---:B------:R-:W-:Y:S02]  /*33e0*/  LEA R0, R8.reuse, UR8, 0x3 ;  /* 0x0000000808007c11 */ /* 0x040fe4000f8e18ff */
[----:B------:R-:W-:Y:S02]  /*33f0*/  SHF.L.U32 R5, R3, 0x1f, RZ ;  /* 0x0000001f03057819 */ /* 0x000fe400000006ff */
[----:B------:R-:W-:Y:S02]  /*3400*/  LEA R4, R8, UR8, 0x4 ;  /* 0x0000000808047c11 */ /* 0x000fe4000f8e20ff */
[----:B------:R-:W1:Y:S02]  /*3410*/  SYNCS.PHASECHK.TRANS64.TRYWAIT P0, [R0+URZ+0x60], R5 ;  /* 0x00006005000075a7 */ /* 0x000e6400080011ff */
[----:B-1-34-:R-:W-:Y:S05]  /*3420*/  @!P0 BRA `(.L_x_66) ;  /* 0x0000004800388947 */ /* 0x01afea0003800000 */
.L_x_138:
[----:B-1----:R-:W1:Y:S01]  /*3430*/  LDS.128 R4, [R4+0xf0] ;  /* 0x0000f00004047984 */ /* 0x002e620000000c00 */
[----:B------:R-:W-:Y:S02]  /*3440*/  VIADD R0, R0, 0x70 ;  /* 0x0000007000007836 */ /* 0x000fe40000000000 */
[----:B------:R-:W-:Y:S01]  /*3450*/  VIADD R8, R8, 0x1 ;  /* 0x0000000108087836 */ /* 0x000fe20000000000 */
[----:B------:R-:W-:Y:S01]  /*3460*/  @!PT LDS RZ, [RZ] ;  /* 0x00000000fffff984 */ /* 0x000fe20000000800 */
[----:B------:R-:W-:Y:S01]  /*3470*/  @!PT LDS RZ, [RZ] ;  /* 0x00000000fffff984 */ /* 0x000fe20000000800 */
[----:B------:R-:W-:Y:S01]  /*3480*/  @!PT LDS RZ, [RZ] ;  /* 0x00000000fffff984 */ /* 0x000fe20000000800 */
[----:B------:R-:W-:Y:S01]  /*3490*/  @!PT LDS RZ, [RZ] ;  /* 0x00000000fffff984 */ /* 0x000fe20000000800 */
[----:B------:R2:W-:Y:S06]  /*34a0*/  MEMBAR.ALL.CTA ;  /* 0x0000000000007992 */ /* 0x0005ec0000008000 */
[----:B--2---:R-:W2:Y:S01]  /*34b0*/  FENCE.VIEW.ASYNC.S ;  /* 0x00000000000073c6 */ /* 0x004ea20000000000 */
[----:B------:R-:W-:-:S04]  /*34c0*/  PRMT R0, RZ, 0x654, R0 ;  /* 0x00000654ff007816 */ /* 0x000fc80000000000 */
[----:B--2---:R2:W-:Y:S01]  /*34d0*/  SYNCS.ARRIVE.TRANS64.RED.A1T0 RZ, [R0+URZ], RZ ;  /* 0x000000ff00ff79a7 */ /* 0x0045e200081004ff */
[----:B-1----:R-:W-:Y:S01]  /*34e0*/  LOP3.LUT P1, RZ, R6, 0x1, RZ, 0xc0, !PT ;  /* 0x0000000106ff7812 */ /* 0x002fe2000782c0ff */
[----:B--2---:R-:W-:-:S12]  /*34f0*/  BRA.U UP2, `(.L_x_67) ;  /* 0x0000000102e07547 */ /* 0x004fd8000b800000 */
[----:B------:R-:W1:Y:S01]  /*3500*/  LDCU UR6, c[0x0][0x38c] ;  /* 0x00007180ff0677ac */ /* 0x000e620008000800 */
[----:B------:R-:W-:Y:S02]  /*3510*/  PLOP3.LUT P2, PT, PT, PT, PT, 0x80, 0x8 ;  /* 0x000000000008781c */ /* 0x000fe40003f4f070 */
[----:B------:R-:W-:Y:S01]  /*3520*/  SHF.L.U32 R5, R9, 0x1f, RZ ;  /* 0x0000001f09057819 */ /* 0x000fe200000006ff */
[----:B------:R-:W-:Y:S02]  /*3530*/  ULEA UR10, UR22, UR8, 0x3 ;  /* 0x00000008160a7291 */ /* 0x000fe4000f8e18ff */
[----:B------:R-:W-:Y:S02]  /*3540*/  ULEA UR11, UR22, UR24, 0x6 ;  /* 0x00000018160b7291 */ /* 0x000fe4000f8e30ff */
[----:B-1----:R-:W-:-:S06]  /*3550*/  UISETP.GE.AND UP0, UPT, UR6, 0x1, UPT ;  /* 0x000000010600788c */ /* 0x002fcc000bf06270 */
[----:B------:R-:W-:-:S05]  /*3560*/  PLOP3.LUT P0, PT, PT, PT, UP0, 0x80, 0x8 ;  /* 0x000000000008781c */ /* 0x000fca0003f0f008 */
[----:B------:R-:W-:-:S08]  /*3570*/  @UP0 ULEA UR6, UR21, UR8, 0x3 ;  /* 0x0000000815060291 */ /* 0x000fd0000f8e18ff */
[----:B------:R-:W-:-:S04]  /*3580*/  @P0 SHF.L.U32 R0, R2, 0x1f, RZ ;  /* 0x0000001f02000819 */ /* 0x000fc800000006ff */
[----:B------:R1:W2:Y:S01]  /*3590*/  @P0 SYNCS.PHASECHK.TRANS64.TRYWAIT P2, [UR6], R0 ;  /* 0x00000000ff0005a7 */ /* 0x0002a20008041106 */
[----:B------:R-:W3:Y:S02]  /*35a0*/  SYNCS.PHASECHK.TRANS64.TRYWAIT P0, [UR10+0xa0], R5 ;  /* 0x0000a005ff0075a7 */ /* 0x000ee4000800110a */
[----:B-123--:R-:W-:Y:S05]  /*35b0*/  @!P0 BRA `(.L_x_68) ;  /* 0x0000004400e88947 */ /* 0x00efea0003800000 */
.L_x_140:
[----:B------:R-:W-:Y:S01]  /*35c0*/  UMOV UR19, UR20 ;  /* 0x0000001400137c82 */ /* 0x000fe20008000000 */
[----:B------:R-:W-:Y:S05]  /*35d0*/  BRA.U !UP0, `(.L_x_69) ;  /* 0x0000000108987547 */ /* 0x000fea000b800000 */
[----:B------:R-:W-:Y:S02]  /*35e0*/  UIADD3 UR19, UPT, UPT, UR23, UR20, URZ ;  /* 0x0000001417137290 */ /* 0x000fe4000fffe0ff */
[----:B------:R-:W-:Y:S01]  /*35f0*/  UPLOP3.LUT UP3, UPT, UPT, UPT, UPT, 0x40, 0x4 ;  /* 0x000000000004789c */ /* 0x000fe20003f6e870 */
[----:B------:R-:W-:Y:S01]  /*3600*/  UMOV UR18, UR7 ;  /* 0x0000000700127c82 */ /* 0x000fe20008000000 */
[----:B------:R-:W-:-:S09]  /*3610*/  UMOV UR17, UR21 ;  /* 0x0000001500117c82 */ /* 0x000fd20008000000 */
.L_x_72:
[----:B--2---:R-:W-:Y:S01]  /*3620*/  ULEA UR9, UR17, UR8, 0x3 ;  /* 0x0000000811097291 */ /* 0x004fe2000f8e18ff */
[----:B---3--:R-:W-:Y:S11]  /*3630*/  @P2 BRA `(.L_x_70) ;  /* 0x00000000000c2947 */ /* 0x008ff60003800000 */
[----:B-1----:R-:W-:Y:S04]  /*3640*/  SHF.L.U32 R5, R2, 0x1f, RZ ;  /* 0x0000001f02057819 */ /* 0x002fe800000006ff */
[----:B------:R-:W1:Y:S02]  /*3650*/  SYNCS.PHASECHK.TRANS64.TRYWAIT P0, [UR9], R5 ;  /* 0x00000005ff0075a7 */ /* 0x000e640008001109 */
[----:B-1----:R-:W-:Y:S05]  /*3660*/  @!P0 BRA `(.L_x_71) ;  /* 0x0000004400d48947 */ /* 0x002fea0003800000 */
.L_x_70:
[----:B------:R-:W-:Y:S01]  /*3670*/  UISETP.NE.AND UP0, UPT, UR18, 0x1, UPT ;  /* 0x000000011200788c */ /* 0x000fe2000bf05270 */
[----:B------:R-:W-:Y:S01]  /*3680*/  PLOP3.LUT P2, PT, PT, PT, PT, 0x80, 0x8 ;  /* 0x000000000008781c */ /* 0x000fe20003f4f070 */
[----:B------:R-:W-:Y:S02]  /*3690*/  UIADD3 UR21, UPT, UPT, UR17, 0x1, URZ ;  /* 0x0000000111157890 */ /* 0x000fe4000fffe0ff */
[----:B------:R-:W-:Y:S02]  /*36a0*/  ULEA UR30, UR17, UR15, 0x8 ;  /* 0x0000000f111e7291 */ /* 0x000fe4000f8e40ff */
[----:B------:R-:W-:Y:S01]  /*36b0*/  UISETP.NE.AND UP1, UPT, UR21, 0x3, UPT ;  /* 0x000000031500788c */ /* 0x000fe2000bf25270 */
[----:B------:R-:W-:Y:S01]  /*36c0*/  PLOP3.LUT P0, PT, PT, PT, UP0, 0x80, 0x8 ;  /* 0x000000000008781c */ /* 0x000fe20003f0f008 */
[----:B------:R-:W-:Y:S02]  /*36d0*/  ULEA UR32, UR17, UR14, 0x8 ;  /* 0x0000000e11207291 */ /* 0x000fe4000f8e40ff */
[----:B------:R-:W-:Y:S02]  /*36e0*/  USEL UR16, URZ, 0x1, UP1 ;  /* 0x00000001ff107887 */ /* 0x000fe40008800000 */
[----:B------:R-:W-:Y:S02]  /*36f0*/  USEL UR21, UR21, URZ, UP1 ;  /* 0x000000ff15157287 */ /* 0x000fe40008800000 */
[----:B------:R-:W-:Y:S02]  /*3700*/  UIADD3 UR36, UPT, UPT, UR30, 0x2, URZ ;  /* 0x000000021e247890 */ /* 0x000fe4000fffe0ff */
[----:B------:R-:W-:Y:S01]  /*3710*/  @UP0 ULEA UR6, UR21, UR8, 0x3 ;  /* 0x0000000815060291 */ /* 0x000fe2000f8e18ff */
[----:B------:R-:W-:Y:S01]  /*3720*/  LOP3.LUT R2, R2, UR16, RZ, 0x3c, !PT ;  /* 0x0000001002027c12 */ /* 0x000fe2000f8e3cff */
[----:B------:R-:W-:Y:S02]  /*3730*/  UIADD3 UR34, UPT, UPT, UR32, 0x2, URZ ;  /* 0x0000000220227890 */ /* 0x000fe4000fffe0ff */
[----:B------:R-:W-:Y:S01]  /*3740*/  UIADD3 UR9, UPT, UPT, UR9, 0x18, URZ ;  /* 0x0000001809097890 */ /* 0x000fe2000fffe0ff */
[----:B-1----:R-:W-:Y:S01]  /*3750*/  @P0 SHF.L.U32 R0, R2, 0x1f, RZ ;  /* 0x0000001f02000819 */ /* 0x002fe200000006ff */
[----:B------:R-:W-:Y:S01]  /*3760*/  UMOV UR31, 0x80004020 ;  /* 0x80004020001f7882 */ /* 0x000fe20000000000 */
[----:B------:R-:W-:Y:S01]  /*3770*/  UMOV UR33, 0x80004020 ;  /* 0x8000402000217882 */ /* 0x000fe20000000000 */
[----:B------:R-:W-:Y:S01]  /*3780*/  UMOV UR37, 0x80004020 ;  /* 0x8000402000257882 */ /* 0x000fe20000000000 */
[----:B------:R2:W3:Y:S01]  /*3790*/  @P0 SYNCS.PHASECHK.TRANS64.TRYWAIT P2, [UR6], R0 ;  /* 0x00000000ff0005a7 */ /* 0x0004e20008041106 */
[----:B------:R-:W-:Y:S01]  /*37a0*/  UIADD3 UR20, UPT, UPT, UR20, 0x1, URZ ;  /* 0x0000000114147890 */ /* 0x000fe2000fffe0ff */
[----:B------:R2:W-:Y:S01]  /*37b0*/  UTCQMMA.2CTA gdesc[UR32], gdesc[UR30], tmem[UR11], tmem[UR28], idesc[UR29], UP3 ;  /* 0x00ff1c1e200075ea */ /* 0x0005e20009a0030b */
[----:B------:R-:W-:Y:S02]  /*37c0*/  UIADD3 UR18, UPT, UPT, UR18, -0x1, URZ ;  /* 0xffffffff12127890 */ /* 0x000fe4000fffe0ff */
[----:B------:R-:W-:Y:S02]  /*37d0*/  UISETP.NE.AND UP0, UPT, UR20, UR19, UPT ;  /* 0x000000131400728c */ /* 0x000fe4000bf05270 */
[----:B------:R-:W-:Y:S01]  /*37e0*/  UPLOP3.LUT UP3, UPT, UPT, UPT, UPT, 0x80, 0x8 ;  /* 0x000000000008789c */ /* 0x000fe20003f6f070 */
[----:B------:R-:W-:Y:S01]  /*37f0*/  UMOV UR35, 0x80004020 ;  /* 0x8000402000237882 */ /* 0x000fe20000000000 */
[----:B------:R-:W-:Y:S01]  /*3800*/  UMOV UR17, UR21 ;  /* 0x0000001500117c82 */ /* 0x000fe20008000000 */
[----:B------:R2:W-:Y:S01]  /*3810*/  UTCQMMA.2CTA gdesc[UR34], gdesc[UR36], tmem[UR11], tmem[UR26], idesc[UR27], UPT ;  /* 0x00ff1a24220075ea */ /* 0x0005e2000ba0030b */
[----:B------:R2:W-:Y:S03]  /*3820*/  UTCBAR.2CTA.MULTICAST [UR9], URZ, UR13 ;  /* 0x000000ff090073e9 */ /* 0x0005e6000820080d */
[----:B------:R-:W-:Y:S05]  /*3830*/  BRA.U UP0, `(.L_x_72) ;  /* 0xfffffffd00787547 */ /* 0x000fea000b83ffff */
.L_x_69:
[----:B------:R-:W-:Y:S01]  /*3840*/  UIADD3 UR10, UPT, UPT, UR10, 0x80, URZ ;  /* 0x000000800a0a7890 */ /* 0x000fe2000fffe0ff */
[----:B------:R-:W-:-:S08]  /*3850*/  UMOV UR20, UR19 ;  /* 0x0000001300147c82 */ /* 0x000fd00008000000 */
[----:B------:R4:W-:Y:S01]  /*3860*/  UTCBAR.2CTA.MULTICAST [UR10], URZ, UR12 ;  /* 0x000000ff0a0073e9 */ /* 0x0009e2000820080c */
[----:B------:R-:W-:Y:S02]  /*3870*/  NOP ;  /* 0x0000000000007918 */ /* 0x000fe40000000000 */
.L_x_67:
[----:B------:R-:W-:Y:S01]  /*3880*/  UIADD3 UR22, UPT, UPT, UR22, 0x1, URZ ;  /* 0x0000000116167890 */ /* 0x000fe2000fffe0ff */
[----:B------:R-:W-:-:S03]  /*3890*/  ISETP.NE.AND P0, PT, R8, 0x2, PT ;  /* 0x000000020800780c */ /* 0x000fc60003f05270 */
[----:B------:R-:W-:Y:S01]  /*38a0*/  UISETP.NE.AND UP0, UPT, UR22, 0x4, UPT ;  /* 0x000000041600788c */ /* 0x000fe2000bf05270 */
[----:B-12---:R-:W-:Y:S02]  /*38b0*/  SEL R0, RZ, 0x1, P0 ;  /* 0x00000001ff007807 */ /* 0x006fe40000000000 */
[----:B------:R-:W-:Y:S01]  /*38c0*/  SEL R8, R8, RZ, P0 ;  /* 0x000000ff08087207 */ /* 0x000fe20000000000 */
[----:B------:R-:W-:Y:S01]  /*38d0*/  USEL UR6, URZ, 0x1, UP0 ;  /* 0x00000001ff067887 */ /* 0x000fe20008000000 */
[----:B------:R-:W-:Y:S01]  /*38e0*/  LOP3.LUT R3, R3, R0, RZ, 0x3c, !PT ;  /* 0x0000000003037212 */ /* 0x000fe200078e3cff */
[----:B------:R-:W-:-:S04]  /*38f0*/  USEL UR22, UR22, URZ, UP0 ;  /* 0x000000ff16167287 */ /* 0x000fc80008000000 */
[----:B------:R-:W-:Y:S01]  /*3900*/  LOP3.LUT R9, R9, UR6, RZ, 0x3c, !PT ;  /* 0x0000000609097c12 */ /* 0x000fe2000f8e3cff */
[----:B------:R-:W-:Y:S07]  /*3910*/  @P1 BRA `(.L_x_73) ;  /* 0xfffffff800b01947 */ /* 0x000fee000383ffff */
[----:B------:R-:W1:Y:S01]  /*3920*/  S2UR UR6, SR_CgaCtaId ;  /* 0x00000000000679c3 */ /* 0x000e620000008800 */
[----:B------:R-:W-:Y:S01]  /*3930*/  ELECT P0, URZ, PT ;  /* 0x0000000000ff782f */ /* 0x000fe20003800000 */
[----:B------:R-:W-:Y:S01]  /*3940*/  HFMA2 R0, -RZ, RZ, 0, 5.9604644775390625e-08 ;  /* 0x00000001ff007431 */ /* 0x000fe200000001ff */
[----:B------:R-:W-:-:S05]  /*3950*/  UMOV UR7, 0x40 ;  /* 0x0000004000077882 */ /* 0x000fca0000000000 */
[----:B------:R-:W-:Y:S01]  /*3960*/  UVIRTCOUNT.DEALLOC.SMPOOL 0x80 ;  /* 0x000000800000784c */ /* 0x000fe20000000000 */
[----:B------:R-:W-:Y:S02]  /*3970*/  UISETP.NE.AND UP0, UPT, UR5, URZ, UPT ;  /* 0x000000ff0500728c */ /* 0x000fe4000bf05270 */
[----:B-1----:R-:W-:-:S09]  /*3980*/  ULEA UR6, UR6, UR7, 0x18 ;  /* 0x0000000706067291 */ /* 0x002fd2000f8ec0ff */
[----:B------:R1:W-:Y:S01]  /*3990*/  @P0 STS.U8 [UR6+0x1c], R0 ;  /* 0x00001c00ff000988 */ /* 0x0003e20008000006 */
[----:B------:R-:W-:Y:S05]  /*39a0*/  BRA.U UP0, `(.L_x_74) ;  /* 0x0000000100a07547 */ /* 0x000fea000b800000 */
[----:B------:R-:W-:Y:S01]  /*39b0*/  UIADD3 UR5, UPT, UPT, UR8, 0xa0, URZ ;  /* 0x000000a008057890 */ /* 0x000fe2000fffe0ff */
[----:B------:R-:W-:-:S03]  /*39c0*/  SHF.L.U32 R3, R9, 0x1f, RZ ;  /* 0x0000001f09037819 */ /* 0x000fc600000006ff */
[----:B------:R-:W-:-:S09]  /*39d0*/  ULEA UR7, UR22, UR5, 0x3 ;  /* 0x0000000516077291 */ /* 0x000fd2000f8e18ff */
[----:B------:R-:W2:Y:S02]  /*39e0*/  SYNCS.PHASECHK.TRANS64.TRYWAIT P0, [UR7], R3 ;  /* 0x00000003ff0075a7 */ /* 0x000ea40008001107 */
[----:B--2---:R-:W-:Y:S05]  /*39f0*/  @!P0 BRA `(.L_x_75) ;  /* 0x0000004400088947 */ /* 0x004fea0003800000 */
.L_x_143:
[----:B------:R-:W-:-:S04]  /*3a00*/  UIADD3 UR9, UPT, UPT, UR22, 0x1, URZ ;  /* 0x0000000116097890 */ /* 0x000fc8000fffe0ff */
[----:B------:R-:W-:-:S04]  /*3a10*/  UISETP.NE.AND UP1, UPT, UR9, 0x4, UPT ;  /* 0x000000040900788c */ /* 0x000fc8000bf25270 */
[----:B----4-:R-:W-:Y:S02]  /*3a20*/  USEL UR10, URZ, 0x1, UP1 ;  /* 0x00000001ff0a7887 */ /* 0x010fe40008800000 */
[----:B------:R-:W-:-:S04]  /*3a30*/  USEL UR9, UR9, URZ, UP1 ;  /* 0x000000ff09097287 */ /* 0x000fc80008800000 */
[----:B------:R-:W-:Y:S01]  /*3a40*/  ULEA UR7, UR9, UR5, 0x3 ;  /* 0x0000000509077291 */ /* 0x000fe2000f8e18ff */
[----:B------:R-:W-:-:S04]  /*3a50*/  LOP3.LUT R2, R9, UR10, RZ, 0x3c, !PT ;  /* 0x0000000a09027c12 */ /* 0x000fc8000f8e3cff */
[----:B-1----:R-:W-:-:S04]  /*3a60*/  SHF.L.U32 R3, R2, 0x1f, RZ ;  /* 0x0000001f02037819 */ /* 0x002fc800000006ff */
[----:B------:R-:W1:Y:S02]  /*3a70*/  SYNCS.PHASECHK.TRANS64.TRYWAIT P0, [UR7], R3 ;  /* 0x00000003ff0075a7 */ /* 0x000e640008001107 */
[----:B-1----:R-:W-:Y:S05]  /*3a80*/  @!P0 BRA `(.L_x_76) ;  /* 0x0000004000fc8947 */ /* 0x002fea0003800000 */
.L_x_145:
        /* <DEDUP_REMOVED lines=9> */
.L_x_147:
[----:B------:R-:W-:-:S04]  /*3b20*/  UIADD3 UR9, UPT, UPT, UR9, 0x1, URZ ;  /* 0x0000000109097890 */ /* 0x000fc8000fffe0ff */
[----:B------:R-:W-:-:S04]  /*3b30*/  UISETP.NE.AND UP1, UPT, UR9, 0x4, UPT ;  /* 0x000000040900788c */ /* 0x000fc8000bf25270 */
[----:B------:R-:W-:Y:S02]  /*3b40*/  USEL UR7, URZ, 0x1, UP1 ;  /* 0x00000001ff077887 */ /* 0x000fe40008800000 */
[----:B------:R-:W-:-:S04]  /*3b50*/  USEL UR9, UR9, URZ, UP1 ;  /* 0x000000ff09097287 */ /* 0x000fc80008800000 */
[----:B------:R-:W-:Y:S01]  /*3b60*/  ULEA UR9, UR9, UR5, 0x3 ;  /* 0x0000000509097291 */ /* 0x000fe2000f8e18ff */
[----:B-1----:R-:W-:-:S04]  /*3b70*/  LOP3.LUT R3, R2, UR7, RZ, 0x3c, !PT ;  /* 0x0000000702037c12 */ /* 0x002fc8000f8e3cff */
[----:B------:R-:W-:Y:S01]  /*3b80*/  SHF.L.U32 R3, R3, 0x1f, RZ ;  /* 0x0000001f03037819 */ /* 0x000fe200000006ff */
[----:B------:R-:W-:-:S04]  /*3b90*/  IMAD.U32 R0, RZ, RZ, UR9 ;  /* 0x00000009ff007e24 */ /* 0x000fc8000f8e00ff */
[----:B------:R1:W2:Y:S03]  /*3ba0*/  SYNCS.PHASECHK.TRANS64.TRYWAIT P0, [R0+URZ], R3 ;  /* 0x00000003000075a7 */ /* 0x0002a600080011ff */
[----:B--2---:R-:W-:Y:S05]  /*3bb0*/  @!P0 NANOSLEEP.SYNCS 0x989680 ;  /* 0x009896800000895d */ /* 0x004fea0003900000 */
[----:B------:R-:W2:Y:S02]  /*3bc0*/  @!P0 SYNCS.PHASECHK.TRANS64 P0, [R0+URZ], R3 ;  /* 0x00000003000085a7 */ /* 0x000ea400080010ff */
[----:B--2---:R-:W-:Y:S05]  /*3bd0*/  @P0 BRA `(.L_x_78) ;  /* 0x0000000000200947 */ /* 0x004fea0003800000 */
.L_x_79:
[----:B--2---:R2:W4:Y:S02]  /*3be0*/  SYNCS.PHASECHK.TRANS64.TRYWAIT P0, [R0+URZ], R3 ;  /* 0x00000003000075a7 */ /* 0x00452400080011ff */
[----:B----4-:R-:W-:Y:S05]  /*3bf0*/  @!P0 NANOSLEEP.SYNCS 0x989680 ;  /* 0x009896800000895d */ /* 0x010fea0003900000 */
[----:B------:R-:W4:Y:S02]  /*3c00*/  @!P0 SYNCS.PHASECHK.TRANS64 P0, [R0+URZ], R3 ;  /* 0x00000003000085a7 */ /* 0x000f2400080010ff */
[----:B----4-:R-:W-:Y:S05]  /*3c10*/  @!P0 BRA `(.L_x_79) ;  /* 0xfffffffc00f08947 */ /* 0x010fea000383ffff */
[----:B------:R-:W-:Y:S05]  /*3c20*/  BRA `(.L_x_78) ;  /* 0x00000000000c7947 */ /* 0x000fea0003800000 */
.L_x_74:
[----:B------:R-:W-:-:S04]  /*3c30*/  UIADD3 UR5, UPT, UPT, UR8, 0xe0, URZ ;  /* 0x000000e008057890 */ /* 0x000fc8000fffe0ff */
[----:B------:R-:W-:-:S09]  /*3c40*/  UPRMT UR5, UR4, 0x654, UR5 ;  /* 0x0000065404057896 */ /* 0x000fd20008000005 */
[----:B------:R-:W-:Y:S03]  /*3c50*/  SYNCS.ARRIVE.TRANS64.RED.A1T0 RZ, [UR5], RZ ;  /* 0x000000ffffff79a7 */ /* 0x000fe60008100405 */
.L_x_78:
[----:B-12---:R-:W-:Y:S01]  /*3c60*/  SHF.L.U32 R3, RZ, 0x1f, RZ ;  /* 0x0000001fff037819 */ /* 0x006fe200000006ff */
[----:B------:R-:W-:Y:S01]  /*3c70*/  UIADD3 UR5, UPT, UPT, UR8, 0xe0, URZ ;  /* 0x000000e008057890 */ /* 0x000fe2000fffe0ff */
[----:B------:R-:W-:Y:S02]  /*3c80*/  PLOP3.LUT P0, PT, PT, PT, UP0, 0x80, 0x8 ;  /* 0x000000000008781c */ /* 0x000fe40003f0f008 */
[----:B------:R-:W1:Y:S02]  /*3c90*/  SYNCS.PHASECHK.TRANS64.TRYWAIT P1, [UR8+0xe0], R3 ;  /* 0x0000e003ff0075a7 */ /* 0x000e640008021108 */
[----:B-1----:R-:W-:Y:S09]  /*3ca0*/  @!P1 BRA `(.L_x_80) ;  /* 0x0000004000a49947 */ /* 0x002ff20003800000 */
.L_x_149:
[----:B------:R-:W-:Y:S01]  /*3cb0*/  @!UP0 UPRMT UR5, UR4, 0x654, UR5 ;  /* 0x0000065404058896 */ /* 0x000fe20008000005 */
[----:B------:R-:W-:Y:S02]  /*3cc0*/  UMOV UR8, 0xffff ;  /* 0x0000ffff00087882 */ /* 0x000fe40000000000 */
[----:B------:R-:W-:-:S06]  /*3cd0*/  UMOV UR4, 0x1 ;  /* 0x0000000100047882 */ /* 0x000fcc0000000000 */
[----:B------:R-:W-:Y:S01]  /*3ce0*/  @!P0 SYNCS.ARRIVE.TRANS64.RED.A1T0 RZ, [UR5], RZ ;  /* 0x000000ffffff89a7 */ /* 0x000fe20008100405 */
[----:B------:R-:W-:Y:S01]  /*3cf0*/  NOP ;  /* 0x0000000000007918 */ /* 0x000fe20000000000 */
[----:B-1----:R-:W1:Y:S01]  /*3d00*/  LDS R0, [UR6+0x14] ;  /* 0x00001406ff007984 */ /* 0x002e620008000800 */
[----:B------:R-:W-:-:S04]  /*3d10*/  ULOP3.LUT UR5, UR24, 0xffff, URZ, 0xc0, !UPT ;  /* 0x0000ffff18057892 */ /* 0x000fc8000f8ec0ff */
[----:B------:R-:W-:-:S04]  /*3d20*/  USHF.R.U32.HI UR5, URZ, 0x5, UR5 ;  /* 0x00000005ff057899 */ /* 0x000fc80008011605 */
[----:B------:R-:W-:Y:S02]  /*3d30*/  USHF.L.U32 UR8, UR8, UR5, URZ ;  /* 0x0000000508087299 */ /* 0x000fe400080006ff */
[----:B------:R-:W-:-:S04]  /*3d40*/  USHF.L.U32 UR4, UR4, UR5, URZ ;  /* 0x0000000504047299 */ /* 0x000fc800080006ff */
[----:B-1----:R-:W-:-:S04]  /*3d50*/  LOP3.LUT R0, R0, UR8, RZ, 0xc0, !PT ;  /* 0x0000000800007c12 */ /* 0x002fc8000f8ec0ff */
[----:B------:R-:W-:-:S13]  /*3d60*/  ISETP.NE.AND P0, PT, R0, UR8, PT ;  /* 0x0000000800007c0c */ /* 0x000fda000bf05270 */
[----:B------:R-:W-:Y:S05]  /*3d70*/  @P0 BRA `(.L_x_81) ;  /* 0x0000000000580947 */ /* 0x000fea0003800000 */
[----:B------:R-:W1:Y:S02]  /*3d80*/  LDS R0, [UR6+0x18] ;  /* 0x00001806ff007984 */ /* 0x000e640008000800 */
[----:B-1----:R-:W-:-:S04]  /*3d90*/  LOP3.LUT R0, R0, UR4, RZ, 0xc0, !PT ;  /* 0x0000000400007c12 */ /* 0x002fc8000f8ec0ff */
[----:B------:R-:W-:-:S13]  /*3da0*/  ISETP.NE.AND P0, PT, R0, UR4, PT ;  /* 0x0000000400007c0c */ /* 0x000fda000bf05270 */
[----:B------:R-:W-:Y:S05]  /*3db0*/  @P0 BRA `(.L_x_82) ;  /* 0x00000000003c0947 */ /* 0x000fea0003800000 */
[----:B------:R-:W1:Y:S01]  /*3dc0*/  S2R R2, SR_LANEID ;  /* 0x0000000000027919 */ /* 0x000e620000000000 */
[----:B------:R-:W-:Y:S01]  /*3dd0*/  ULOP3.LUT UR8, URZ, UR8, URZ, 0x33, !UPT ;  /* 0x00000008ff087292 */ /* 0x000fe2000f8e33ff */
[----:B------:R-:W-:Y:S01]  /*3de0*/  LOP3.LUT R4, RZ, UR4, RZ, 0x33, !PT ;  /* 0x00000004ff047c12 */ /* 0x000fe2000f8e33ff */
[----:B------:R-:W-:Y:S02]  /*3df0*/  VOTEU.ANY UR7, UPT, PT ;  /* 0x0000000000077886 */ /* 0x000fe400038e0100 */
[----:B------:R-:W-:Y:S01]  /*3e00*/  UFLO.U32 UR7, UR7 ;  /* 0x00000007000772bd */ /* 0x000fe200080e0000 */
[----:B------:R-:W2:Y:S01]  /*3e10*/  REDUX UR4, R4 ;  /* 0x00000000040473c4 */ /* 0x000ea20000000000 */
[----:B------:R-:W-:-:S06]  /*3e20*/  IMAD.U32 R0, RZ, RZ, UR8 ;  /* 0x00000008ff007e24 */ /* 0x000fcc000f8e00ff */
[----:B------:R1:W-:Y:S01]  /*3e30*/  UTCATOMSWS.AND URZ, UR8 ;  /* 0x0000000800ff79e3 */ /* 0x0003e20008000000 */
[----:B------:R-:W3:Y:S01]  /*3e40*/  REDUX UR5, R0 ;  /* 0x00000000000573c4 */ /* 0x000ee20000000000 */
[----:B-1----:R-:W-:Y:S01]  /*3e50*/  ISETP.EQ.U32.AND P0, PT, R2, UR7, PT ;  /* 0x0000000702007c0c */ /* 0x002fe2000bf02070 */
[----:B--2---:R-:W-:Y:S01]  /*3e60*/  IMAD.U32 R2, RZ, RZ, UR4 ;  /* 0x00000004ff027e24 */ /* 0x004fe2000f8e00ff */
[----:B---3--:R-:W-:-:S11]  /*3e70*/  MOV R3, UR5 ;  /* 0x0000000500037c02 */ /* 0x008fd60008000f00 */
[----:B------:R1:W-:Y:S04]  /*3e80*/  @P0 ATOMS.AND RZ, [UR6+0x14], R3 ;  /* 0x00001403ffff098c */ /* 0x0003e8000a800006 */
[----:B------:R1:W-:Y:S01]  /*3e90*/  @P0 ATOMS.AND RZ, [UR6+0x18], R2 ;  /* 0x00001802ffff098c */ /* 0x0003e2000a800006 */
[----:B------:R-:W-:Y:S05]  /*3ea0*/  BRA `(.L_x_83) ;  /* 0x0000000000147947 */ /* 0x000fea0003800000 */
.L_x_82:
[----:B------:R-:W-:Y:S02]  /*3eb0*/  MOV R2, 0x3ed0 ;  /* 0x00003ed000027802 */ /* 0x000fe40000000f00 */
[----:B---345:R-:W-:Y:S05]  /*3ec0*/  CALL.REL.NOINC `($__internal_0_$__cuda_sm10x_tcgen05_guardrail_trap_col_being_dealloced_not_returned_by_alloc) ;  /* 0x0000004000f87944 */ /* 0x038fea0003c00000 */
[----:B------:R-:W-:Y:S05]  /*3ed0*/  BRA `(.L_x_83) ;  /* 0x0000000000087947 */ /* 0x000fea0003800000 */
.L_x_81:
[----:B------:R-:W-:Y:S02]  /*3ee0*/  MOV R2, 0x3f00 ;  /* 0x00003f0000027802 */ /* 0x000fe40000000f00 */
[----:B---345:R-:W-:Y:S05]  /*3ef0*/  CALL.REL.NOINC `($__internal_2_$__cuda_sm10x_tcgen05_guardrail_trap_unallocated_columns_being_dealloced) ;  /* 0x0000004400047944 */ /* 0x038fea0003c00000 */
.L_x_83:
[----:B------:R-:W-:Y:S01]  /*3f00*/  NOP ;  /* 0x0000000000007918 */ /* 0x000fe20000000000 */
[----:B----4-:R-:W-:Y:S05]  /*3f10*/  EXIT ;  /* 0x000000000000794d */ /* 0x010fea0003800000 */
.L_x_54:
[----:B------:R-:W-:-:S09]  /*3f20*/  UISETP.NE.OR UP5, UPT, UR10, 0x3, !UP5 ;  /* 0x000000030a00788c */ /* 0x000fd2000efa5670 */
[----:B------:R-:W-:Y:S05]  /*3f30*/  BRA.U UP5, `(.L_x_84) ;  /* 0x0000000d05707547 */ /* 0x000fea000b800000 */
[----:B------:R-:W1:Y:S01]  /*3f40*/  LDC R0, c[0x0][0xb30] ;  /* 0x0002cc00ff007b82 */ /* 0x000e620000000800 */
[----:B------:R-:W2:Y:S01]  /*3f50*/  LDCU.64 UR8, c[0x0][0x888] ;  /* 0x00011100ff0877ac */ /* 0x000ea20008000a00 */
[----:B------:R-:W-:Y:S02]  /*3f60*/  HFMA2 R29, -RZ, RZ, 0, 0 ;  /* 0x00000000ff1d7431 */ /* 0x000fe400000001ff */
[----:B------:R-:W-:Y:S01]  /*3f70*/  IMAD.MOV.U32 R31, RZ, RZ, 0x1 ;  /* 0x00000001ff1f7424 */ /* 0x000fe200078e00ff */
[----:B------:R-:W-:Y:S01]  /*3f80*/  MOV R23, 0x1000 ;  /* 0x0000100000177802 */ /* 0x000fe20000000f00 */
[----:B------:R-:W3:Y:S01]  /*3f90*/  LDCU.64 UR4, c[0x0][0x890] ;  /* 0x00011200ff0477ac */ /* 0x000ee20008000a00 */
[----:B------:R-:W-:Y:S01]  /*3fa0*/  IMAD.MOV.U32 R30, RZ, RZ, RZ ;  /* 0x000000ffff1e7224 */ /* 0x000fe200078e00ff */
[----:B------:R-:W4:Y:S01]  /*3fb0*/  LDC R19, c[0x0][0x370] ;  /* 0x0000dc00ff137b82 */ /* 0x000f220000000800 */
[----:B------:R-:W-:Y:S01]  /*3fc0*/  UMOV UR7, 0x400 ;  /* 0x0000040000077882 */ /* 0x000fe20000000000 */
[----:B------:R-:W-:-:S02]  /*3fd0*/  UPLOP3.LUT UP1, UPT, UPT, UPT, UPT, 0x40, 0x4 ;  /* 0x000000000004789c */ /* 0x000fc40003f2e870 */
[----:B------:R-:W-:-:S04]  /*3fe0*/  ULEA UR7, UR37, UR7, 0x18 ;  /* 0x0000000725077291 */ /* 0x000fc8000f8ec0ff */
[----:B------:R-:W4:Y:S01]  /*3ff0*/  LDC R2, c[0x0][0xb0c] ;  /* 0x0002c300ff027b82 */ /* 0x000f220000000800 */
[----:B------:R-:W-:Y:S02]  /*4000*/  UIADD3 UR13, UPT, UPT, UR7, 0x38, URZ ;  /* 0x00000038070d7890 */ /* 0x000fe4000fffe0ff */
[----:B--2---:R-:W-:Y:S02]  /*4010*/  UISETP.NE.U32.AND UP3, UPT, UR8, URZ, UPT ;  /* 0x000000ff0800728c */ /* 0x004fe4000bf65070 */
[----:B------:R-:W-:Y:S02]  /*4020*/  UIADD3 UR25, UPT, UPT, UR7, 0x30, URZ ;  /* 0x0000003007197890 */ /* 0x000fe4000fffe0ff */
[----:B---3--:R-:W-:Y:S01]  /*4030*/  UISETP.NE.U32.AND UP4, UPT, UR4, URZ, UPT ;  /* 0x000000ff0400728c */ /* 0x008fe2000bf85070 */
[----:B------:R-:W2:Y:S01]  /*4040*/  LDC R18, c[0x0][0xb20] ;  /* 0x0002c800ff127b82 */ /* 0x000ea20000000800 */
[----:B-1----:R-:W-:Y:S01]  /*4050*/  ISETP.NE.AND P1, PT, R0, 0x1, PT ;  /* 0x000000010000780c */ /* 0x002fe20003f25270 */
[----:B------:R-:W-:-:S02]  /*4060*/  UISETP.NE.AND.EX UP3, UPT, UR9, URZ, UPT, UP3 ;  /* 0x000000ff0900728c */ /* 0x000fc4000bf65330 */
[----:B------:R-:W-:Y:S02]  /*4070*/  UPRMT UR13, UR37, 0x654, UR13 ;  /* 0x00000654250d7896 */ /* 0x000fe4000800000d */
[----:B------:R-:W-:Y:S02]  /*4080*/  UISETP.NE.AND.EX UP4, UPT, UR5, URZ, UPT, UP4 ;  /* 0x000000ff0500728c */ /* 0x000fe4000bf85340 */
[----:B------:R-:W1:Y:S08]  /*4090*/  LDC.64 R32, c[0x0][0x348] ;  /* 0x0000d200ff207b82 */ /* 0x000e700000000a00 */
[----:B------:R-:W3:Y:S08]  /*40a0*/  LDC.64 R16, c[0x0][0xb10] ;  /* 0x0002c400ff107b82 */ /* 0x000ef00000000a00 */
[----:B------:R-:W1:Y:S08]  /*40b0*/  LDC.64 R6, c[0x0][0xb18] ;  /* 0x0002c600ff067b82 */ /* 0x000e700000000a00 */
[----:B------:R-:W1:Y:S08]  /*40c0*/  LDC.64 R4, c[0x0][0xb28] ;  /* 0x0002ca00ff047b82 */ /* 0x000e700000000a00 */
[----:B--2-4-:R-:W1:Y:S02]  /*40d0*/  LDC R22, c[0x0][0x374] ;  /* 0x0000dd00ff167b82 */ /* 0x014e640000000800 */
.L_x_93:
[C---:B------:R-:W-:Y:S02]  /*40e0*/  LEA R0, R30.reuse, UR7, 0x3 ;  /* 0x000000071e007c11 */ /* 0x040fe4000f8e18ff */
[----:B------:R-:W-:Y:S02]  /*40f0*/  SHF.L.U32 R3, R29, 0x1f, RZ ;  /* 0x0000001f1d037819 */ /* 0x000fe400000006ff */
[----:B------:R-:W-:Y:S02]  /*4100*/  LEA R24, R30, UR7, 0x4 ;  /* 0x000000071e187c11 */ /* 0x000fe4000f8e20ff */
[----:B--2---:R-:W2:Y:S02]  /*4110*/  SYNCS.PHASECHK.TRANS64.TRYWAIT P0, [R0+URZ+0x60], R3 ;  /* 0x00006003000075a7 */ /* 0x004ea400080011ff */
[----:B--2---:R-:W-:Y:S05]  /*4120*/  @!P0 BRA `(.L_x_85) ;  /* 0x0000003c009c8947 */ /* 0x004fea0003800000 */
.L_x_150:
[----:B------:R-:W-:Y:S01]  /*4130*/  ISETP.GE.AND P0, PT, R40, 0x1, PT ;  /* 0x000000012800780c */ /* 0x000fe20003f06270 */
[----:B------:R-:W4:Y:S01]  /*4140*/  LDS.128 R24, [R24+0xf0] ;  /* 0x0000f00018187984 */ /* 0x000f220000000c00 */
[----:B--2---:R-:W-:Y:S01]  /*4150*/  VIADD R0, R0, 0x70 ;  /* 0x0000007000007836 */ /* 0x004fe20000000000 */
[----:B------:R-:W-:Y:S01]  /*4160*/  @!PT LDS RZ, [RZ] ;  /* 0x00000000fffff984 */ /* 0x000fe20000000800 */
[----:B------:R-:W-:Y:S01]  /*4170*/  @!PT LDS RZ, [RZ] ;  /* 0x00000000fffff984 */ /* 0x000fe20000000800 */
[----:B------:R-:W-:Y:S01]  /*4180*/  @!PT LDS RZ, [RZ] ;  /* 0x00000000fffff984 */ /* 0x000fe20000000800 */
[----:B------:R-:W-:Y:S01]  /*4190*/  @!PT LDS RZ, [RZ] ;  /* 0x00000000fffff984 */ /* 0x000fe20000000800 */
[----:B------:R2:W-:Y:S06]  /*41a0*/  MEMBAR.ALL.CTA ;  /* 0x0000000000007992 */ /* 0x0005ec0000008000 */
[----:B--2---:R-:W2:Y:S01]  /*41b0*/  FENCE.VIEW.ASYNC.S ;  /* 0x00000000000073c6 */ /* 0x004ea20000000000 */
[----:B------:R-:W-:Y:S04]  /*41c0*/  PRMT R0, RZ, 0x654, R0 ;  /* 0x00000654ff007816 */ /* 0x000fe80000000000 */
[----:B--2---:R2:W-:Y:S01]  /*41d0*/  SYNCS.ARRIVE.TRANS64.RED.A1T0 RZ, [R0+URZ], RZ ;  /* 0x000000ff00ff79a7 */ /* 0x0045e200081004ff */
[----:B----4-:R-:W-:Y:S11]  /*41e0*/  LOP3.LUT P3, RZ, R26, 0x1, RZ, 0xc0, !PT ;  /* 0x000000011aff7812 */ /* 0x010ff6000786c0ff */
[----:B------:R-:W-:Y:S02]  /*41f0*/  @!UPT UIADD3 URZ, UPT, UPT, URZ, URZ, URZ ;  /* 0x000000fffffff290 */ /* 0x000fe4000fffe0ff */
[----:B------:R-:W-:Y:S02]  /*4200*/  @P3 MOV R13, R24 ;  /* 0x00000018000d3202 */ /* 0x000fe40000000f00 */
[----:B------:R-:W-:Y:S01]  /*4210*/  @P3 LOP3.LUT R8, R25, 0xffff, RZ, 0xc0, !PT ;  /* 0x0000ffff19083812 */ /* 0x000fe200078ec0ff */
[----:B--2---:R-:W-:Y:S06]  /*4220*/  @!P0 BRA `(.L_x_86) ;  /* 0x0000000000a48947 */ /* 0x004fec0003800000 */
[----:B-1----:R-:W-:Y:S01]  /*4230*/  IMAD.HI.U32 R35, R22, R7, RZ ;  /* 0x0000000716237227 */ /* 0x002fe200078e00ff */
[----:B------:R-:W-:Y:S02]  /*4240*/  ISETP.NE.AND P0, PT, R6, 0x1, PT ;  /* 0x000000010600780c */ /* 0x000fe40003f05270 */
[----:B------:R-:W-:Y:S01]  /*4250*/  ISETP.NE.AND P2, PT, R40, 0x1, PT ;  /* 0x000000012800780c */ /* 0x000fe20003f45270 */
[----:B---3--:R-:W-:Y:S01]  /*4260*/  IMAD.HI.U32 R34, R19, R16, RZ ;  /* 0x0000001013227227 */ /* 0x008fe200078e00ff */
[----:B------:R-:W-:Y:S02]  /*4270*/  SHF.R.U32.HI R35, RZ, R18, R35 ;  /* 0x00000012ff237219 */ /* 0x000fe40000011623 */
[----:B------:R-:W-:Y:S01]  /*4280*/  ISETP.NE.AND P4, PT, R2, 0x1, PT ;  /* 0x000000010200780c */ /* 0x000fe20003f85270 */
[----:B------:R-:W-:Y:S01]  /*4290*/  IMAD.HI.U32 R36, R13, R16, RZ ;  /* 0x000000100d247227 */ /* 0x000fe200078e00ff */
[----:B------:R-:W-:Y:S02]  /*42a0*/  SHF.R.U32.HI R34, RZ, R17, R34 ;  /* 0x00000011ff227219 */ /* 0x000fe40000011622 */
[----:B------:R-:W-:Y:S01]  /*42b0*/  SEL R3, R22, R35, !P0 ;  /* 0x0000002316037207 */ /* 0x000fe20004000000 */
[C---:B------:R-:W-:Y:S01]  /*42c0*/  IMAD.HI.U32 R35, R8.reuse, R7, RZ ;  /* 0x0000000708237227 */ /* 0x040fe200078e00ff */
[----:B------:R-:W-:Y:S02]  /*42d0*/  SEL R11, R19, R34, !P4 ;  /* 0x00000022130b7207 */ /* 0x000fe40006000000 */
[----:B------:R-:W-:Y:S01]  /*42e0*/  SHF.R.U32.HI R36, RZ, R17, R36 ;  /* 0x00000011ff247219 */ /* 0x000fe20000011624 */
[----:B------:R-:W-:Y:S01]  /*42f0*/  IMAD.HI.U32 R38, R3, R4, RZ ;  /* 0x0000000403267227 */ /* 0x000fe200078e00ff */
[----:B------:R-:W-:Y:S03]  /*4300*/  SHF.R.U32.HI R35, RZ, R18, R35 ;  /* 0x00000012ff237219 */ /* 0x000fe60000011623 */
[----:B------:R-:W-:Y:S01]  /*4310*/  IMAD.HI.U32 R34, R11, R4, RZ ;  /* 0x000000040b227227 */ /* 0x000fe200078e00ff */
[----:B------:R-:W-:Y:S02]  /*4320*/  @P2 SHF.R.U32.HI R3, RZ, R5, R38 ;  /* 0x00000005ff032219 */ /* 0x000fe40000011626 */
[----:B------:R-:W-:Y:S02]  /*4330*/  SEL R9, R8, R35, !P0 ;  /* 0x0000002308097207 */ /* 0x000fe40004000000 */
[----:B------:R-:W-:Y:S01]  /*4340*/  @P2 SHF.R.U32.HI R11, RZ, R5, R34 ;  /* 0x00000005ff0b2219 */ /* 0x000fe20000011622 */
[C---:B------:R-:W-:Y:S01]  /*4350*/  IMAD R10, R40.reuse, R3, RZ ;  /* 0x00000003280a7224 */ /* 0x040fe200078e02ff */
[----:B------:R-:W-:Y:S01]  /*4360*/  SEL R3, R13, R36, !P4 ;  /* 0x000000240d037207 */ /* 0x000fe20006000000 */
[C---:B------:R-:W-:Y:S03]  /*4370*/  IMAD.HI.U32 R14, R9.reuse, R4, RZ ;  /* 0x00000004090e7227 */ /* 0x040fe600078e00ff */
[----:B------:R-:W-:Y:S01]  /*4380*/  ISETP.GE.AND P0, PT, R9, R10, PT ;  /* 0x0000000a0900720c */ /* 0x000fe20003f06270 */
[C---:B------:R-:W-:Y:S01]  /*4390*/  IMAD R12, R40.reuse, R11, RZ ;  /* 0x0000000b280c7224 */ /* 0x040fe200078e02ff */
[-C--:B------:R-:W-:Y:S04]  /*43a0*/  SHF.R.U32.HI R14, RZ, R5.reuse, R14 ;  /* 0x00000005ff0e7219 */ /* 0x080fe8000001160e */
[----:B------:R-:W-:Y:S02]  /*43b0*/  ISETP.GE.OR P0, PT, R3, R12, P0 ;  /* 0x0000000c0300720c */ /* 0x000fe40000706670 */
[----:B------:R-:W-:Y:S05]  /*43c0*/  SEL R15, R9, R14, !P2 ;  /* 0x0000000e090f7207 */ /* 0x000fea0005000000 */
[----:B------:R-:W-:Y:S04]  /*43d0*/  IMAD.MOV R14, RZ, RZ, -R15 ;  /* 0x000000ffff0e7224 */ /* 0x000fe800078e0a0f */
[----:B------:R-:W-:Y:S02]  /*43e0*/  IMAD R14, R40, R14, R9 ;  /* 0x0000000e280e7224 */ /* 0x000fe400078e0209 */
[C---:B------:R-:W-:Y:S05]  /*43f0*/  @!P0 IMAD.HI.U32 R10, R3.reuse, R4, RZ ;  /* 0x00000004030a8227 */ /* 0x040fea00078e00ff */
[----:B------:R-:W-:Y:S04]  /*4400*/  @!P0 SHF.R.U32.HI R10, RZ, R5, R10 ;  /* 0x00000005ff0a8219 */ /* 0x000fe8000001160a */
[----:B------:R-:W-:Y:S01]  /*4410*/  @!P0 SEL R0, R3, R10, !P2 ;  /* 0x0000000a03008207 */ /* 0x000fe20005000000 */
[----:B------:R-:W-:Y:S03]  /*4420*/  IMAD.MOV R10, RZ, RZ, -R3 ;  /* 0x000000ffff0a7224 */ /* 0x000fe600078e0a03 */
[----:B------:R-:W-:Y:S01]  /*4430*/  @!P0 IADD3 R15, PT, PT, R15, -R0, RZ ;  /* 0x800000000f0f8210 */ /* 0x000fe20007ffe0ff */
[----:B------:R-:W-:Y:S01]  /*4440*/  @!P0 IMAD R0, R11, R14, R0 ;  /* 0x0000000e0b008224 */ /* 0x000fe200078e0200 */
[----:B------:R-:W-:Y:S01]  /*4450*/  IADD3 R11, PT, PT, -R9, RZ, RZ ;  /* 0x000000ff090b7210 */ /* 0x000fe20007ffe1ff */
[----:B------:R-:W-:Y:S02]  /*4460*/  IMAD R13, R2, R10, R13 ;  /* 0x0000000a020d7224 */ /* 0x000fe400078e020d */
[----:B------:R-:W-:Y:S02]  /*4470*/  @!P0 IMAD R9, R15, R40, R3 ;  /* 0x000000280f098224 */ /* 0x000fe400078e0203 */
[----:B------:R-:W-:Y:S02]  /*4480*/  @!P0 IMAD.MOV.U32 R3, RZ, RZ, R0 ;  /* 0x000000ffff038224 */ /* 0x000fe400078e0000 */
[----:B------:R-:W-:Y:S02]  /*4490*/  IMAD R8, R6, R11, R8 ;  /* 0x0000000b06087224 */ /* 0x000fe400078e0208 */
[----:B------:R-:W-:Y:S02]  /*44a0*/  IMAD R13, R3, R2, R13 ;  /* 0x00000002030d7224 */ /* 0x000fe400078e020d */
[----:B------:R-:W-:Y:S02]  /*44b0*/  IMAD R8, R9, R6, R8 ;  /* 0x0000000609087224 */ /* 0x000fe400078e0208 */
.L_x_86:
[----:B------:R-:W-:Y:S05]  /*44c0*/  BRA.U UP1, `(.L_x_87) ;  /* 0x0000000101107547 */ /* 0x000fea000b800000 */
[----:B------:R-:W-:Y:S04]  /*44d0*/  MOV R0, UR6 ;  /* 0x0000000600007c02 */ /* 0x000fe80008000f00 */
[----:B------:R-:W-:Y:S04]  /*44e0*/  SHF.L.U32 R3, R0, 0x1f, RZ ;  /* 0x0000001f00037819 */ /* 0x000fe800000006ff */
[----:B------:R-:W2:Y:S02]  /*44f0*/  SYNCS.PHASECHK.TRANS64.TRYWAIT P0, [UR7+0x58], R3 ;  /* 0x00005803ff0075a7 */ /* 0x000ea40008001107 */
[----:B--2---:R-:W-:Y:S05]  /*4500*/  @!P0 BRA `(.L_x_88) ;  /* 0x0000003800b88947 */ /* 0x004fea0003800000 */
.L_x_87:
[----:B------:R-:W-:Y:S02]  /*4510*/  R2UR UR26, R20 ;  /* 0x00000000141a72ca */ /* 0x000fe400000e0000 */
[----:B------:R-:W-:Y:S02]  /*4520*/  R2UR UR27, R21 ;  /* 0x00000000151b72ca */ /* 0x000fe400000e0000 */
[----:B------:R-:W-:Y:S02]  /*4530*/  ISETP.NE.U32.AND P2, PT, RZ, UR4, PT ;  /* 0x00000004ff007c0c */ /* 0x000fe4000bf45070 */
[----:B------:R-:W-:Y:S02]  /*4540*/  SHF.L.U32 R12, R31, 0x1f, RZ ;  /* 0x0000001f1f0c7819 */ /* 0x000fe400000006ff */
[----:B------:R-:W-:Y:S05]  /*4550*/  ISETP.NE.AND.EX P2, PT, RZ, UR5, PT, P2 ;  /* 0x00000005ff007c0c */ /* 0x000fea000bf45320 */
[----:B------:R-:W-:Y:S02]  /*4560*/  USHF.L.U32 UR26, UR26, 0x7, URZ ;  /* 0x000000071a1a7899 */ /* 0x000fe400080006ff */
[----:B------:R-:W-:Y:S01]  /*4570*/  USHF.L.U32 UR27, UR27, 0x6, URZ ;  /* 0x000000061b1b7899 */ /* 0x000fe200080006ff */
[----:B------:R-:W-:Y:S11]  /*4580*/  BRA.U !UP4, `(.L_x_89) ;  /* 0x000000010c347547 */ /* 0x000ff6000b800000 */
[----:B------:R-:W-:Y:S01]  /*4590*/  UPLOP3.LUT UP0, UPT, UPT, UPT, UP3, 0x80, 0x8 ;  /* 0x000000000008789c */ /* 0x000fe20003f0f030 */
[----:B--2---:R-:W-:Y:S02]  /*45a0*/  HFMA2 R0, -RZ, RZ, 0, 5.9604644775390625e-08 ;  /* 0x00000001ff007431 */ /* 0x004fe400000001ff */
[----:B------:R-:W-:Y:S03]  /*45b0*/  IMAD.MOV.U32 R95, RZ, RZ, 0x1 ;  /* 0x00000001ff5f7424 */ /* 0x000fe600078e00ff */
[----:B------:R-:W-:Y:S05]  /*45c0*/  PLOP3.LUT P0, PT, PT, PT, UP0, 0x80, 0x8 ;  /* 0x000000000008781c */ /* 0x000fea0003f0f008 */
[----:B------:R-:W2:Y:S01]  /*45d0*/  @UP0 LDCU.64 UR10, c[0x0][0x888] ;  /* 0x00011100ff0a07ac */ /* 0x000ea20008000a00 */
[----:B------:R-:W-:Y:S07]  /*45e0*/  @UP0 UIMAD UR8, UR36, UR4, URZ ;  /* 0x00000004240802a4 */ /* 0x000fee000f8e02ff */
[----:B------:R-:W-:Y:S01]  /*45f0*/  @!P0 PRMT R95, R0, 0x7610, R95 ;  /* 0x00007610005f8816 */ /* 0x000fe2000000005f */
[----:B--2---:R-:W-:Y:S03]  /*4600*/  @UP0 UIMAD.WIDE UR10, UR8, 0x4, UR10 ;  /* 0x00000004080a08a5 */ /* 0x004fe6000f8e020a */
[----:B------:R-:W2:Y:S03]  /*4610*/  @!UP0 LDCU UR8, c[0x0][0x880] ;  /* 0x00011000ff0887ac */ /* 0x000ea60008000800 */
[----:B------:R-:W-:Y:S01]  /*4620*/  IMAD.U32 R10, RZ, RZ, UR10 ;  /* 0x0000000aff0a7e24 */ /* 0x000fe2000f8e00ff */
[----:B------:R-:W-:Y:S05]  /*4630*/  MOV R11, UR11 ;  /* 0x0000000b000b7c02 */ /* 0x000fea0008000f00 */
[----:B-----5:R4:W5:Y:S02]  /*4640*/  @P0 LDG.E R49, desc[UR46][R10.64] ;  /* 0x0000002e0a310981 */ /* 0x020964000c1e1900 */
[----:B--2-4-:R-:W-:Y:S07]  /*4650*/  @!P0 IMAD.U32 R49, RZ, RZ, UR8 ;  /* 0x00000008ff318e24 */ /* 0x014fee000f8e00ff */
.L_x_89:
[----:B-----5:R-:W-:Y:S01]  /*4660*/  @!P2 FSETP.EQ.AND P0, PT, R49, RZ, PT ;  /* 0x000000ff3100a20b */ /* 0x020fe20003f02000 */
[----:B------:R-:W-:Y:S01]  /*4670*/  @!UPT UIADD3 URZ, UPT, UPT, URZ, URZ, URZ ;  /* 0x000000fffffff290 */ /* 0x000fe2000fffe0ff */
[----:B------:R-:W-:Y:S11]  /*4680*/  @!P2 BRA `(.L_x_90) ;  /* 0x000000000014a947 */ /* 0x000ff60003800000 */
[----:B------:R-:W-:Y:S02]  /*4690*/  LOP3.LUT P2, RZ, R95, 0xff, RZ, 0xc0, !PT ;  /* 0x000000ff5fff7812 */ /* 0x000fe4000784c0ff */
[----:B------:R-:W-:Y:S04]  /*46a0*/  PLOP3.LUT P0, PT, PT, PT, UP0, 0x80, 0x8 ;  /* 0x000000000008781c */ /* 0x000fe80003f0f008 */
[----:B------:R-:W-:Y:S07]  /*46b0*/  PLOP3.LUT P0, PT, P0, PT, PT, 0x8, 0x80 ;  /* 0x000000000080781c */ /* 0x000fee000070e170 */
[----:B------:R-:W-:Y:S11]  /*46c0*/  @P2 FSETP.EQ.AND P0, PT, R49, RZ, PT ;  /* 0x000000ff3100220b */ /* 0x000ff60003f02000 */
[----:B------:R-:W-:Y:S02]  /*46d0*/  @!UPT UIADD3 URZ, UPT, UPT, URZ, URZ, URZ ;  /* 0x000000fffffff290 */ /* 0x000fe4000fffe0ff */
.L_x_90:
[----:B------:R-:W4:Y:S01]  /*46e0*/  SYNCS.PHASECHK.TRANS64.TRYWAIT P2, [UR7+0x40], R12 ;  /* 0x0000400cff0075a7 */ /* 0x000f220008041107 */
[----:B------:R-:W-:Y:S04]  /*46f0*/  ELECT P4, URZ, PT ;  /* 0x0000000000ff782f */ /* 0x000fe80003880000 */
[----:B------:R-:W-:Y:S11]  /*4700*/  PLOP3.LUT P4, PT, P0, P4, PT, 0xf2, 0x2f ;  /* 0x00000000002f781c */ /* 0x000ff60000789e72 */
[----:B------:R-:W-:Y:S02]  /*4710*/  @!UPT UIADD3 URZ, UPT, UPT, URZ, URZ, URZ ;  /* 0x000000fffffff290 */ /* 0x000fe4000fffe0ff */
[----:B-1----:R-:W-:Y:S05]  /*4720*/  @!P4 IADD3 R21, P0, PT, R32, 0x580, RZ ;  /* 0x000005802015c810 */ /* 0x002fea0007f1e0ff */
[----:B------:R-:W-:Y:S01]  /*4730*/  @!P4 IMAD.X R20, RZ, RZ, R33, P0 ;  /* 0x000000ffff14c224 */ /* 0x000fe200000e0621 */
[----:B----4-:R-:W-:Y:S07]  /*4740*/  @!P2 BRA `(.L_x_91) ;  /* 0x000000380040a947 */ /* 0x010fee0003800000 */
.L_x_153:
[----:B------:R-:W4:Y:S01]  /*4750*/  LDC.64 R14, c[0x0][0xb10] ;  /* 0x0002c400ff0e7b82 */ /* 0x000f220000000a00 */
[----:B------:R-:W-:Y:S01]  /*4760*/  @!P4 R2UR UR9, R21 ;  /* 0x000000001509c2ca */ /* 0x000fe200000e0000 */
[----:B------:R-:W-:Y:S01]  /*4770*/  VOTEU.ALL UP1, P4 ;  /* 0x0000000000ff7886 */ /* 0x000fe20002020000 */
[----:B------:R-:W-:Y:S01]  /*4780*/  @!P4 R2UR UR8, R20 ;  /* 0x000000001408c2ca */ /* 0x000fe200000e0000 */
[----:B------:R-:W-:Y:S01]  /*4790*/  VOTEU.ALL UP2, P4 ;  /* 0x0000000000ff7886 */ /* 0x000fe20002040000 */
[----:B------:R-:W-:Y:S03]  /*47a0*/  UMOV UR16, 0x0 ;  /* 0x0000000000107882 */ /* 0x000fe60000000000 */
[----:B------:R-:W5:Y:S01]  /*47b0*/  LDC.64 R10, c[0x0][0xb18] ;  /* 0x0002c600ff0a7b82 */ /* 0x000f620000000a00 */
[----:B------:R-:W-:Y:S01]  /*47c0*/  @!UP1 UIADD3 UR24, UPT, UPT, UR7, 0x200, URZ ;  /* 0x0000020007189890 */ /* 0x000fe2000fffe0ff */
[----:B------:R-:W-:Y:S01]  /*47d0*/  @P3 SHF.R.U32.HI R28, RZ, 0x10, R25 ;  /* 0x00000010ff1c3819 */ /* 0x000fe20000011619 */
[----:B------:R-:W-:Y:S01]  /*47e0*/  UMOV UR17, 0x10000000 ;  /* 0x1000000000117882 */ /* 0x000fe20000000000 */
[----:B------:R-:W-:Y:S01]  /*47f0*/  UMOV UR28, UR36 ;  /* 0x00000024001c7c82 */ /* 0x000fe20008000000 */
[----:B------:R-:W-:Y:S03]  /*4800*/  @!UP1 UIADD3 UR10, UPT, UPT, UR26, 0x40, URZ ;  /* 0x000000401a0a9890 */ /* 0x000fe6000fffe0ff */
[----:B--2---:R-:W2:Y:S01]  /*4810*/  @!P1 LDC R0, c[0x0][0xb20] ;  /* 0x0002c800ff009b82 */ /* 0x004ea20000000800 */
[----:B------:R-:W-:Y:S01]  /*4820*/  UMOV UR11, UR27 ;  /* 0x0000001b000b7c82 */ /* 0x000fe20008000000 */
[----:B------:R-:W-:Y:S01]  /*4830*/  IMAD.U32 R20, RZ, RZ, UR9 ;  /* 0x00000009ff147e24 */ /* 0x000fe2000f8e00ff */
[----:B------:R-:W-:Y:S05]  /*4840*/  UMOV UR9, UR25 ;  /* 0x0000001900097c82 */ /* 0x000fea0008000000 */
[----:B-1----:R-:W1:Y:S01]  /*4850*/  @!P1 LDC R3, c[0x0][0xb0c] ;  /* 0x0002c300ff039b82 */ /* 0x002e620000000800 */
[----:B------:R-:W-:Y:S01]  /*4860*/  IMAD.U32 R21, RZ, RZ, UR8 ;  /* 0x00000008ff157e24 */ /* 0x000fe2000f8e00ff */
[----:B------:R-:W-:Y:S01]  /*4870*/  @!UP1 UIADD3 UR8, UPT, UPT, UR7, 0xa00, URZ ;  /* 0x00000a0007089890 */ /* 0x000fe2000fffe0ff */
[----:B------:R-:W-:Y:S01]  /*4880*/  @!P4 R2UR UR18, R20 ;  /* 0x000000001412c2ca */ /* 0x000fe200000e0000 */
[----:B------:R-:W-:Y:S01]  /*4890*/  VOTEU.ALL UP1, P4 ;  /* 0x0000000000ff7886 */ /* 0x000fe20002020000 */
[----:B------:R-:W-:Y:S01]  /*48a0*/  @!P4 IMAD.MOV.U32 R20, RZ, RZ, 0x1000 ;  /* 0x00001000ff14c424 */ /* 0x000fe200078e00ff */
[----:B------:R-:W-:Y:S01]  /*48b0*/  @!P4 R2UR UR19, R21 ;  /* 0x000000001513c2ca */ /* 0x000fe200000e0000 */
[----:B------:R-:W-:Y:S01]  /*48c0*/  UMOV UR12, UR36 ;  /* 0x00000024000c7c82 */ /* 0x000fe20008000000 */
[----:B------:R-:W-:Y:S01]  /*48d0*/  UPRMT UR14, UR37, 0x654, UR25 ;  /* 0x00000654250e7896 */ /* 0x000fe20008000019 */
[----:B------:R-:W-:Y:S10]  /*48e0*/  VIADD R30, R30, 0x1 ;  /* 0x000000011e1e7836 */ /* 0x000ff40000000000 */
[----:B------:R1:W-:Y:S02]  /*48f0*/  @!UP2 UTMALDG.3D [UR24], [UR18], desc[UR16] ;  /* 0x000010181200a5b4 */ /* 0x0003e40008011000 */
[----:B-1----:R-:W-:Y:S01]  /*4900*/  @!P1 ISETP.NE.AND P2, PT, R3, 0x1, PT ;  /* 0x000000010300980c */ /* 0x002fe20003f45270 */
[C---:B----4-:R-:W-:Y:S01]  /*4910*/  @!P1 IMAD.HI.U32 R14, R13.reuse, R14, RZ ;  /* 0x0000000e0d0e9227 */ /* 0x050fe200078e00ff */
[----:B-----5:R-:W-:Y:S01]  /*4920*/  @!P1 ISETP.NE.AND P0, PT, R10, 0x1, PT ;  /* 0x000000010a00980c */ /* 0x020fe20003f05270 */
[----:B------:R1:W-:Y:S01]  /*4930*/  @!UP1 UTMALDG.3D [UR8], [UR18], desc[UR16] ;  /* 0x00001008120095b4 */ /* 0x0003e20008011000 */
[----:B------:R1:W-:Y:S01]  /*4940*/  @!P4 SYNCS.ARRIVE.TRANS64.RED.A0TR RZ, [UR7+0x30], R20 ;  /* 0x00003014ffffc9a7 */ /* 0x0003e20008300407 */
[C---:B------:R-:W-:Y:S01]  /*4950*/  @!P1 IMAD.HI.U32 R11, R8.reuse, R11, RZ ;  /* 0x0000000b080b9227 */ /* 0x040fe200078e00ff */
[----:B------:R-:W-:Y:S04]  /*4960*/  @!P1 SHF.R.U32.HI R14, RZ, R15, R14 ;  /* 0x0000000fff0e9219 */ /* 0x000fe8000001160e */
[----:B--2---:R-:W-:Y:S02]  /*4970*/  @!P1 SHF.R.U32.HI R9, RZ, R0, R11 ;  /* 0x00000000ff099219 */ /* 0x004fe4000001160b */
[----:B------:R-:W-:Y:S02]  /*4980*/  @!P1 SEL R14, R13, R14, !P2 ;  /* 0x0000000e0d0e9207 */ /* 0x000fe40005000000 */
[----:B------:R-:W-:Y:S05]  /*4990*/  @!P1 SEL R9, R8, R9, !P0 ;  /* 0x0000000908099207 */ /* 0x000fea0004000000 */
[----:B------:R-:W-:Y:S01]  /*49a0*/  @!P1 IMAD.IADD R0, R9, 0x1, -R14 ;  /* 0x0000000109009824 */ /* 0x000fe200078e0a0e */
[----:B------:R-:W-:Y:S01]  /*49b0*/  SYNCS.ARRIVE.TRANS64.RED.A1T0 RZ, [UR14], RZ ;  /* 0x000000ffffff79a7 */ /* 0x000fe2000810040e */
[----:B------:R-:W-:Y:S02]  /*49c0*/  @!P1 IMAD.IADD R9, R14, 0x1, -R9 ;  /* 0x000000010e099824 */ /* 0x000fe400078e0a09 */
[----:B------:R-:W-:Y:S02]  /*49d0*/  @!P1 IMAD R13, R0, R3, R13 ;  /* 0x00000003000d9224 */ /* 0x000fe400078e020d */
[----:B------:R-:W-:Y:S01]  /*49e0*/  @!P1 IMAD R8, R9, R10, R8 ;  /* 0x0000000a09089224 */ /* 0x000fe200078e0208 */
[----:B------:R-:W2:Y:S02]  /*49f0*/  SYNCS.PHASECHK.TRANS64.TRYWAIT P5, [UR7+0x48], R12 ;  /* 0x0000480cff0075a7 */ /* 0x000ea400080a1107 */
[----:B-12---:R-:W-:Y:S05]  /*4a00*/  @!P5 BRA `(.L_x_92) ;  /* 0x0000003400a8d947 */ /* 0x006fea0003800000 */
.L_x_155:
[----:B-1----:R-:W-:Y:S01]  /*4a10*/  @!P4 IADD3 R3, P0, PT, R32, 0x580, RZ ;  /* 0x000005802003c810 */ /* 0x002fe20007f1e0ff */
[----:B------:R-:W-:Y:S01]  /*4a20*/  VOTEU.ALL UP1, P4 ;  /* 0x0000000000ff7886 */ /* 0x000fe20002020000 */
[----:B------:R-:W-:Y:S01]  /*4a30*/  VOTEU.ALL UP2, P4 ;  /* 0x0000000000ff7886 */ /* 0x000fe20002040000 */
[----:B------:R-:W-:Y:S01]  /*4a40*/  UMOV UR14, 0x0 ;  /* 0x00000000000e7882 */ /* 0x000fe20000000000 */
[----:B------:R-:W-:Y:S01]  /*4a50*/  @!P4 R2UR UR9, R3 ;  /* 0x000000000309c2ca */ /* 0x000fe200000e0000 */
[----:B------:R-:W-:Y:S01]  /*4a60*/  @!P4 IMAD.X R0, RZ, RZ, R33, P0 ;  /* 0x000000ffff00c224 */ /* 0x000fe200000e0621 */
[----:B------:R-:W-:Y:S01]  /*4a70*/  @!UP1 UIADD3 UR17, UPT, UPT, UR7, 0x38, URZ ;  /* 0x0000003807119890 */ /* 0x000fe2000fffe0ff */
[----:B------:R-:W-:Y:S01]  /*4a80*/  ISETP.NE.AND P0, PT, R30, 0x2, PT ;  /* 0x000000021e00780c */ /* 0x000fe20003f05270 */
[----:B------:R-:W-:Y:S01]  /*4a90*/  @!UP1 UIADD3 UR18, UPT, UPT, UR26, 0x20, URZ ;  /* 0x000000201a129890 */ /* 0x000fe2000fffe0ff */
[----:B------:R-:W-:Y:S01]  /*4aa0*/  LOP3.LUT R31, R31, 0x1, RZ, 0x3c, !PT ;  /* 0x000000011f1f7812 */ /* 0x000fe200078e3cff */
[----:B------:R-:W-:Y:S01]  /*4ab0*/  @!UP1 UIADD3 UR16, UPT, UPT, UR7, 0x1200, URZ ;  /* 0x0000120007109890 */ /* 0x000fe2000fffe0ff */
[----:B------:R-:W-:Y:S01]  /*4ac0*/  @!P4 R2UR UR8, R0 ;  /* 0x000000000008c2ca */ /* 0x000fe200000e0000 */
[----:B------:R-:W-:Y:S01]  /*4ad0*/  UMOV UR15, 0x10000000 ;  /* 0x10000000000f7882 */ /* 0x000fe20000000000 */
[----:B------:R-:W-:Y:S01]  /*4ae0*/  UMOV UR19, UR27 ;  /* 0x0000001b00137c82 */ /* 0x000fe20008000000 */
[----:B------:R-:W-:Y:S01]  /*4af0*/  UMOV UR20, UR36 ;  /* 0x0000002400147c82 */ /* 0x000fe20008000000 */
[----:B------:R-:W-:Y:S01]  /*4b00*/  @!UP1 UIADD3 UR10, UPT, UPT, UR26, 0x60, URZ ;  /* 0x000000601a0a9890 */ /* 0x000fe2000fffe0ff */
[----:B------:R-:W-:Y:S01]  /*4b10*/  SEL R0, RZ, 0x1, P0 ;  /* 0x00000001ff007807 */ /* 0x000fe20000000000 */
[----:B------:R-:W-:Y:S01]  /*4b20*/  IMAD.U32 R10, RZ, RZ, UR9 ;  /* 0x00000009ff0a7e24 */ /* 0x000fe2000f8e00ff */
[----:B------:R-:W-:Y:S01]  /*4b30*/  UMOV UR11, UR27 ;  /* 0x0000001b000b7c82 */ /* 0x000fe20008000000 */
[----:B------:R-:W-:Y:S01]  /*4b40*/  UMOV UR12, UR36 ;  /* 0x00000024000c7c82 */ /* 0x000fe20008000000 */
[----:B------:R-:W-:Y:S01]  /*4b50*/  UMOV UR9, UR17 ;  /* 0x0000001100097c82 */ /* 0x000fe20008000000 */
[----:B------:R-:W-:Y:S01]  /*4b60*/  @P3 R2UR UR36, R28 ;  /* 0x000000001c2432ca */ /* 0x000fe200000e0000 */
[----:B------:R-:W-:Y:S01]  /*4b70*/  IMAD.IADD R20, R8, 0x1, R94 ;  /* 0x0000000108147824 */ /* 0x000fe200078e025e */
[----:B------:R-:W-:Y:S01]  /*4b80*/  @!P4 R2UR UR22, R10 ;  /* 0x000000000a16c2ca */ /* 0x000fe200000e0000 */
[----:B------:R-:W-:Y:S01]  /*4b90*/  IMAD.U32 R11, RZ, RZ, UR8 ;  /* 0x00000008ff0b7e24 */ /* 0x000fe2000f8e00ff */
[----:B------:R-:W-:Y:S01]  /*4ba0*/  @!UP1 UIADD3 UR8, UPT, UPT, UR7, 0x1a00, URZ ;  /* 0x00001a0007089890 */ /* 0x000fe2000fffe0ff */
[----:B------:R-:W-:Y:S01]  /*4bb0*/  LOP3.LUT R29, R29, R0, RZ, 0x3c, !PT ;  /* 0x000000001d1d7212 */ /* 0x000fe200078e3cff */
[----:B------:R-:W-:Y:S01]  /*4bc0*/  VOTEU.ALL UP1, P4 ;  /* 0x0000000000ff7886 */ /* 0x000fe20002020000 */
[----:B------:R-:W-:Y:S01]  /*4bd0*/  IMAD.IADD R21, R13, 0x1, R96 ;  /* 0x000000010d157824 */ /* 0x000fe200078e0260 */
[----:B------:R-:W-:Y:S02]  /*4be0*/  @!P4 R2UR UR23, R11 ;  /* 0x000000000b17c2ca */ /* 0x000fe400000e0000 */
[----:B------:R-:W-:Y:S11]  /*4bf0*/  SEL R30, R30, RZ, P0 ;  /* 0x000000ff1e1e7207 */ /* 0x000ff60000000000 */
[----:B------:R2:W-:Y:S01]  /*4c00*/  @!UP2 UTMALDG.3D [UR16], [UR22], desc[UR14] ;  /* 0x00000e101600a5b4 */ /* 0x0005e20008011000 */
[----:B------:R2:W-:Y:S01]  /*4c10*/  @!UP1 UTMALDG.3D [UR8], [UR22], desc[UR14] ;  /* 0x00000e08160095b4 */ /* 0x0005e20008011000 */
[----:B------:R2:W-:Y:S01]  /*4c20*/  @!P4 SYNCS.ARRIVE.TRANS64.RED.A0TR RZ, [UR7+0x38], R23 ;  /* 0x00003817ffffc9a7 */ /* 0x0005e20008300407 */
[----:B------:R-:W-:Y:S01]  /*4c30*/  UPLOP3.LUT UP1, UPT, UPT, UPT, UPT, 0x80, 0x8 ;  /* 0x000000000008789c */ /* 0x000fe20003f2f070 */
[----:B------:R-:W-:Y:S01]  /*4c40*/  SYNCS.ARRIVE.TRANS64.RED.A1T0 RZ, [UR13], RZ ;  /* 0x000000ffffff79a7 */ /* 0x000fe2000810040d */
[----:B------:R-:W-:Y:S09]  /*4c50*/  @P3 BRA `(.L_x_93) ;  /* 0xfffffff400203947 */ /* 0x000ff2000383ffff */
[----:B------:R-:W-:-:S04]  /*4c60*/  SHF.L.U32 R3, R31, 0x1f, RZ ;  /* 0x0000001f1f037819 */ /* 0x000fc800000006ff */
[----:B------:R-:W1:Y:S02]  /*4c70*/  SYNCS.PHASECHK.TRANS64.TRYWAIT P0, [UR7+0x40], R3 ;  /* 0x00004003ff0075a7 */ /* 0x000e640008001107 */
[----:B-1----:R-:W-:Y:S05]  /*4c80*/  @!P0 BRA `(.L_x_94) ;  /* 0x0000003400208947 */ /* 0x002fea0003800000 */
.L_x_157:
[----:B-1----:R-:W-:-:S07]  /*4c90*/  MOV R0, UR7 ;  /* 0x0000000700007c02 */ /* 0x002fce0008000f00 */
.L_x_95:
[----:B-1----:R-:W-:-:S04]  /*4ca0*/  SHF.L.U32 R3, R31, 0x1f, RZ ;  /* 0x0000001f1f037819 */ /* 0x002fc800000006ff */
[----:B------:R1:W4:Y:S03]  /*4cb0*/  SYNCS.PHASECHK.TRANS64.TRYWAIT P0, [R0+URZ+0x48], R3 ;  /* 0x00004803000075a7 */ /* 0x00032600080011ff */
[----:B----4-:R-:W-:Y:S05]  /*4cc0*/  @!P0 NANOSLEEP.SYNCS 0x989680 ;  /* 0x009896800000895d */ /* 0x010fea0003900000 */
[----:B------:R-:W4:Y:S02]  /*4cd0*/  @!P0 SYNCS.PHASECHK.TRANS64 P0, [R0+URZ+0x48], R3 ;  /* 0x00004803000085a7 */ /* 0x000f2400080010ff */
[----:B--2-4-:R-:W-:Y:S05]  /*4ce0*/  @P0 EXIT ;  /* 0x000000000000094d */ /* 0x014fea0003800000 */
[----:B------:R-:W-:Y:S05]  /*4cf0*/  BRA `(.L_x_95) ;  /* 0xfffffffc00e87947 */ /* 0x000fea000383ffff */
.L_x_84:
[----:B------:R-:W-:-:S06]  /*4d00*/  UISETP.GE.AND UP1, UPT, UR10, 0x4, UPT ;  /* 0x000000040a00788c */ /* 0x000fcc000bf26270 */
[----:B------:R-:W-:-:S13]  /*4d10*/  PLOP3.LUT P0, PT, PT, PT, UP1, 0x80, 0x8 ;  /* 0x000000000008781c */ /* 0x000fda0003f0f018 */
[----:B------:R-:W-:Y:S05]  /*4d20*/  @!P0 EXIT ;  /* 0x000000000000894d */ /* 0x000fea0003800000 */
[----:B------:R-:W-:Y:S01]  /*4d30*/  BAR.SYNC.DEFER_BLOCKING 0x6, 0xa0 ;  /* 0x0182800000007b1d */ /* 0x000fe20000010000 */
[C---:B------:R-:W-:Y:S01]  /*4d40*/  IMAD.SHL.U32 R101, R109.reuse, 0x20, RZ ;  /* 0x000000206d657824 */ /* 0x040fe200078e00ff */
[----:B------:R-:W-:Y:S01]  /*4d50*/  CS2R R106, SRZ ;  /* 0x00000000006a7805 */ /* 0x000fe2000001ff00 */
[C---:B------:R-:W-:Y:S01]  /*4d60*/  IMAD.SHL.U32 R3, R109.reuse, 0x4, RZ ;  /* 0x000000046d037824 */ /* 0x040fe200078e00ff */
[----:B------:R-:W-:Y:S01]  /*4d70*/  CS2R R104, SRZ ;  /* 0x0000000000687805 */ /* 0x000fe2000001ff00 */
[----:B------:R-:W-:Y:S01]  /*4d80*/  IMAD.U32 R47, R109, 0x10000, RZ ;  /* 0x000100006d2f7824 */ /* 0x000fe200078e00ff */
[----:B------:R-:W-:Y:S02]  /*4d90*/  UMOV UR49, 0x400 ;  /* 0x0000040000317882 */ /* 0x000fe40000000000 */
[----:B------:R-:W1:Y:S01]  /*4da0*/  LDC R99, c[0x0][0x370] ;  /* 0x0000dc00ff637b82 */ /* 0x000e620000000800 */
[----:B------:R-:W-:Y:S01]  /*4db0*/  ULEA UR49, UR37, UR49, 0x18 ;  /* 0x0000003125317291 */ /* 0x000fe2000f8ec0ff */
[C---:B------:R-:W-:Y:S01]  /*4dc0*/  LOP3.LUT R2, R101.reuse, 0x80, RZ, 0xc0, !PT ;  /* 0x0000008065027812 */ /* 0x040fe200078ec0ff */
[----:B------:R-:W-:Y:S01]  /*4dd0*/  IMAD.SHL.U32 R5, R102, 0x400, RZ ;  /* 0x0000040066057824 */ /* 0x000fe200078e00ff */
[C---:B------:R-:W-:Y:S01]  /*4de0*/  LOP3.LUT R100, R101.reuse, 0xb60, RZ, 0xc0, !PT ;  /* 0x00000b6065647812 */ /* 0x040fe200078ec0ff */
[----:B------:R-:W-:Y:S01]  /*4df0*/  UIADD3 UR4, UPT, UPT, UR49, 0x2200, URZ ;  /* 0x0000220031047890 */ /* 0x000fe2000fffe0ff */
[----:B------:R-:W-:Y:S01]  /*4e00*/  LOP3.LUT R3, R2, 0x10, R3, 0xf8, !PT ;  /* 0x0000001002037812 */ /* 0x000fe200078ef803 */
[----:B------:R-:W-:Y:S01]  /*4e10*/  IMAD.SHL.U32 R2, R102, 0x200000, RZ ;  /* 0x0020000066027824 */ /* 0x000fe200078e00ff */
[----:B------:R-:W2:Y:S01]  /*4e20*/  LDC R42, c[0x0][0xb0c] ;  /* 0x0002c300ff2a7b82 */ /* 0x000ea20000000800 */
[----:B------:R-:W-:Y:S01]  /*4e30*/  LOP3.LUT R100, R100, 0x400, R5, 0xf8, !PT ;  /* 0x0000040064647812 */ /* 0x000fe200078ef805 */
[----:B------:R-:W-:Y:S01]  /*4e40*/  IMAD.MOV.U32 R44, RZ, RZ, RZ ;  /* 0x000000ffff2c7224 */ /* 0x000fe200078e00ff */
[----:B------:R-:W-:Y:S01]  /*4e50*/  LOP3.LUT P0, RZ, R101, 0x80, RZ, 0xc0, !PT ;  /* 0x0000008065ff7812 */ /* 0x000fe2000780c0ff */
[----:B------:R-:W-:Y:S01]  /*4e60*/  IMAD.MOV.U32 R112, RZ, RZ, RZ ;  /* 0x000000ffff707224 */ /* 0x000fe200078e00ff */
[----:B------:R-:W-:Y:S01]  /*4e70*/  LOP3.LUT R2, R2, 0x200000, RZ, 0xc0, !PT ;  /* 0x0020000002027812 */ /* 0x000fe200078ec0ff */
[----:B------:R-:W-:Y:S01]  /*4e80*/  IMAD.U32 R108, RZ, RZ, UR4 ;  /* 0x00000004ff6c7e24 */ /* 0x000fe2000f8e00ff */
[----:B------:R-:W-:Y:S01]  /*4e90*/  LOP3.LUT R100, R100, R3, RZ, 0xfc, !PT ;  /* 0x0000000364647212 */ /* 0x000fe200078efcff */
[----:B------:R-:W3:Y:S01]  /*4ea0*/  LDC R97, c[0x0][0xb20] ;  /* 0x0002c800ff617b82 */ /* 0x000ee20000000800 */
[----:B------:R-:W4:Y:S01]  /*4eb0*/  LDS R0, [UR49+0x110] ;  /* 0x00011031ff007984 */ /* 0x000f220008000800 */
[----:B------:R-:W-:Y:S01]  /*4ec0*/  LOP3.LUT R47, R2, 0x400000, R47, 0xf8, !PT ;  /* 0x00400000022f7812 */ /* 0x000fe200078ef82f */
[----:B------:R-:W1:Y:S01]  /*4ed0*/  LDCU.64 UR52, c[0x0][0x348] ;  /* 0x00006900ff3477ac */ /* 0x000e620008000a00 */
[----:B------:R-:W-:-:S02]  /*4ee0*/  P2R R2, PR, RZ, 0x1 ;  /* 0x00000001ff027803 */ /* 0x000fc40000000000 */
[----:B------:R-:W-:Y:S01]  /*4ef0*/  LOP3.LUT R109, R109, 0x60, RZ, 0xc0, !PT ;  /* 0x000000606d6d7812 */ /* 0x000fe200078ec0ff */
[----:B------:R-:W1:Y:S01]  /*4f00*/  LDCU.64 UR38, c[0x0][0x888] ;  /* 0x00011100ff2677ac */ /* 0x000e620008000a00 */
[----:B------:R-:W1:Y:S01]  /*4f10*/  LDC R41, c[0x0][0xb30] ;  /* 0x0002cc00ff297b82 */ /* 0x000e620000000800 */
[----:B------:R-:W1:Y:S01]  /*4f20*/  LDCU.64 UR44, c[0x0][0x890] ;  /* 0x00011200ff2c77ac */ /* 0x000e620008000a00 */
[----:B------:R-:W-:-:S06]  /*4f30*/  UIADD3 UR48, UPT, UPT, UR49, 0x200, URZ ;  /* 0x0000020031307890 */ /* 0x000fcc000fffe0ff */
[----:B------:R-:W1:Y:S08]  /*4f40*/  LDC.64 R92, c[0x0][0xb10] ;  /* 0x0002c400ff5c7b82 */ /* 0x000e700000000a00 */
[----:B------:R-:W1:Y:S08]  /*4f50*/  LDC.64 R38, c[0x0][0xb18] ;  /* 0x0002c600ff267b82 */ /* 0x000e700000000a00 */
[----:B------:R-:W1:Y:S08]  /*4f60*/  LDC.64 R36, c[0x0][0xb28] ;  /* 0x0002ca00ff247b82 */ /* 0x000e700000000a00 */
[----:B------:R-:W1:Y:S01]  /*4f70*/  LDC.64 R90, c[0x0][0x8b0] ;  /* 0x00022c00ff5a7b82 */ /* 0x000e620000000a00 */
[----:B----4-:R-:W-:-:S07]  /*4f80*/  IMAD.IADD R47, R0, 0x1, R47 ;  /* 0x00000001002f7824 */ /* 0x010fce00078e022f */
[----:B------:R-:W4:Y:S08]  /*4f90*/  LDC.64 R88, c[0x0][0x8a8] ;  /* 0x00022a00ff587b82 */ /* 0x000f300000000a00 */
[----:B--23--:R-:W1:Y:S02]  /*4fa0*/  LDC R98, c[0x0][0x374] ;  /* 0x0000dd00ff627b82 */ /* 0x00ce640000000800 */
.L_x_121:
[----:B------:R-:W-:Y:S02]  /*4fb0*/  LEA R0, R112, UR49, 0x3 ;  /* 0x0000003170007c11 */ /* 0x000fe4000f8e18ff */
[----:B------:R-:W-:Y:S02]  /*4fc0*/  SHF.L.U32 R3, R106, 0x1f, RZ ;  /* 0x0000001f6a037819 */ /* 0x000fe400000006ff */
[----:B------:R-:W-:Y:S02]  /*4fd0*/  LEA R16, R112, UR49, 0x4 ;  /* 0x0000003170107c11 */ /* 0x000fe4000f8e20ff */
[----:B------:R-:W2:Y:S02]  /*4fe0*/  SYNCS.PHASECHK.TRANS64.TRYWAIT P0, [R0+URZ+0x60], R3 ;  /* 0x00006003000075a7 */ /* 0x000ea400080011ff */
[----:B-12---:R-:W-:Y:S05]  /*4ff0*/  @!P0 BRA `(.L_x_96) ;  /* 0x00000030005c8947 */ /* 0x006fea0003800000 */
.L_x_158:
[----:B------:R-:W3:Y:S01]  /*5000*/  LDC.64 R12, c[0x0][0xb10] ;  /* 0x0002c400ff0c7b82 */ /* 0x000ee20000000a00 */
[----:B------:R-:W4:Y:S01]  /*5010*/  LDS.128 R16, [R16+0xf0] ;  /* 0x0000f00010107984 */ /* 0x000f220000000c00 */
[----:B-1----:R-:W-:Y:S01]  /*5020*/  ISETP.NE.AND P1, PT, R41, 0x1, PT ;  /* 0x000000012900780c */ /* 0x002fe20003f25270 */
[----:B--2---:R-:W-:Y:S01]  /*5030*/  VIADD R0, R0, 0x70 ;  /* 0x0000007000007836 */ /* 0x004fe20000000000 */
[----:B------:R-:W-:Y:S04]  /*5040*/  ISETP.GE.AND P0, PT, R40, 0x1, PT ;  /* 0x000000012800780c */ /* 0x000fe80003f06270 */
[----:B------:R-:W1:Y:S01]  /*5050*/  LDC.64 R10, c[0x0][0xb18] ;  /* 0x0002c600ff0a7b82 */ /* 0x000e620000000a00 */
[----:B------:R-:W-:Y:S01]  /*5060*/  PRMT R0, RZ, 0x654, R0 ;  /* 0x00000654ff007816 */ /* 0x000fe20000000000 */
[----:B------:R-:W-:Y:S01]  /*5070*/  @!PT LDS RZ, [RZ] ;  /* 0x00000000fffff984 */ /* 0x000fe20000000800 */
[----:B------:R-:W-:Y:S01]  /*5080*/  @!PT LDS RZ, [RZ] ;  /* 0x00000000fffff984 */ /* 0x000fe20000000800 */
[----:B------:R-:W-:Y:S01]  /*5090*/  @!PT LDS RZ, [RZ] ;  /* 0x00000000fffff984 */ /* 0x000fe20000000800 */
[----:B------:R-:W-:Y:S01]  /*50a0*/  @!PT LDS RZ, [RZ] ;  /* 0x00000000fffff984 */ /* 0x000fe20000000800 */
[----:B------:R2:W-:Y:S06]  /*50b0*/  MEMBAR.ALL.CTA ;  /* 0x0000000000007992 */ /* 0x0005ec0000008000 */
[----:B--2---:R-:W2:Y:S01]  /*50c0*/  FENCE.VIEW.ASYNC.S ;  /* 0x00000000000073c6 */ /* 0x004ea20000000000 */
[----:B------:R-:W1:Y:S08]  /*50d0*/  @!P1 LDC R14, c[0x0][0xb20] ;  /* 0x0002c800ff0e9b82 */ /* 0x000e700000000800 */
[----:B------:R-:W1:Y:S01]  /*50e0*/  @!P1 LDC R9, c[0x0][0xb0c] ;  /* 0x0002c300ff099b82 */ /* 0x000e620000000800 */
[----:B--2---:R2:W-:Y:S01]  /*50f0*/  SYNCS.ARRIVE.TRANS64.RED.A1T0 RZ, [R0+URZ], RZ ;  /* 0x000000ff00ff79a7 */ /* 0x0045e200081004ff */
[----:B----4-:R-:W-:Y:S04]  /*5100*/  LOP3.LUT P4, RZ, R18, 0x1, RZ, 0xc0, !PT ;  /* 0x0000000112ff7812 */ /* 0x010fe8000788c0ff */
[----:B------:R-:W-:Y:S09]  /*5110*/  P2R R110, PR, RZ, 0x10 ;  /* 0x00000010ff6e7803 */ /* 0x000ff20000000000 */
[----:B------:R-:W-:Y:S02]  /*5120*/  @P4 MOV R45, R16 ;  /* 0x00000010002d4202 */ /* 0x000fe40000000f00 */
[----:B------:R-:W-:Y:S01]  /*5130*/  @P4 LOP3.LUT R43, R17, 0xffff, RZ, 0xc0, !PT ;  /* 0x0000ffff112b4812 */ /* 0x000fe200078ec0ff */
[----:B--23--:R-:W-:Y:S06]  /*5140*/  @!P0 BRA `(.L_x_97) ;  /* 0x0000000000a48947 */ /* 0x00cfec0003800000 */
[----:B------:R-:W-:Y:S01]  /*5150*/  IMAD.HI.U32 R24, R98, R39, RZ ;  /* 0x0000002762187227 */ /* 0x000fe200078e00ff */
[----:B------:R-:W-:Y:S02]  /*5160*/  ISETP.NE.AND P0, PT, R38, 0x1, PT ;  /* 0x000000012600780c */ /* 0x000fe40003f05270 */
[----:B------:R-:W-:Y:S01]  /*5170*/  ISETP.NE.AND P2, PT, R40, 0x1, PT ;  /* 0x000000012800780c */ /* 0x000fe20003f45270 */
[-C--:B------:R-:W-:Y:S01]  /*5180*/  IMAD.HI.U32 R22, R99, R92.reuse, RZ ;  /* 0x0000005c63167227 */ /* 0x080fe200078e00ff */
[----:B------:R-:W-:Y:S02]  /*5190*/  SHF.R.U32.HI R23, RZ, R97, R24 ;  /* 0x00000061ff177219 */ /* 0x000fe40000011618 */
[----:B------:R-:W-:Y:S01]  /*51a0*/  ISETP.NE.AND P3, PT, R42, 0x1, PT ;  /* 0x000000012a00780c */ /* 0x000fe20003f65270 */
[----:B------:R-:W-:Y:S01]  /*51b0*/  IMAD.HI.U32 R28, R43, R39, RZ ;  /* 0x000000272b1c7227 */ /* 0x000fe200078e00ff */
[----:B------:R-:W-:Y:S02]  /*51c0*/  SHF.R.U32.HI R22, RZ, R93, R22 ;  /* 0x0000005dff167219 */ /* 0x000fe40000011616 */
[----:B------:R-:W-:Y:S01]  /*51d0*/  SEL R3, R98, R23, !P0 ;  /* 0x0000001762037207 */ /* 0x000fe20004000000 */
[----:B------:R-:W-:Y:S01]  /*51e0*/  IMAD.HI.U32 R26, R45, R92, RZ ;  /* 0x0000005c2d1a7227 */ /* 0x000fe200078e00ff */
[----:B------:R-:W-:Y:S03]  /*51f0*/  SEL R7, R99, R22, !P3 ;  /* 0x0000001663077207 */ /* 0x000fe60005800000 */
[-C--:B------:R-:W-:Y:S01]  /*5200*/  IMAD.HI.U32 R22, R3, R36.reuse, RZ ;  /* 0x0000002403167227 */ /* 0x080fe200078e00ff */
[----:B------:R-:W-:Y:S03]  /*5210*/  SHF.R.U32.HI R26, RZ, R93, R26 ;  /* 0x0000005dff1a7219 */ /* 0x000fe6000001161a */
[----:B------:R-:W-:Y:S01]  /*5220*/  IMAD.HI.U32 R24, R7, R36, RZ ;  /* 0x0000002407187227 */ /* 0x000fe200078e00ff */
[----:B------:R-:W-:Y:S02]  /*5230*/  @P2 SHF.R.U32.HI R3, RZ, R37, R22 ;  /* 0x00000025ff032219 */ /* 0x000fe40000011616 */
[----:B------:R-:W-:Y:S02]  /*5240*/  SHF.R.U32.HI R22, RZ, R97, R28 ;  /* 0x00000061ff167219 */ /* 0x000fe4000001161c */
[----:B------:R-:W-:Y:S01]  /*5250*/  @P2 SHF.R.U32.HI R7, RZ, R37, R24 ;  /* 0x00000025ff072219 */ /* 0x000fe20000011618 */
[C---:B------:R-:W-:Y:S01]  /*5260*/  IMAD R2, R40.reuse, R3, RZ ;  /* 0x0000000328027224 */ /* 0x040fe200078e02ff */
[----:B------:R-:W-:Y:S02]  /*5270*/  SEL R5, R43, R22, !P0 ;  /* 0x000000162b057207 */ /* 0x000fe40004000000 */
[----:B------:R-:W-:Y:S01]  /*5280*/  SEL R3, R45, R26, !P3 ;  /* 0x0000001a2d037207 */ /* 0x000fe20005800000 */
[----:B------:R-:W-:Y:S01]  /*5290*/  IMAD R4, R40, R7, RZ ;  /* 0x0000000728047224 */ /* 0x000fe200078e02ff */
[C---:B------:R-:W-:Y:S01]  /*52a0*/  ISETP.GE.AND P0, PT, R5.reuse, R2, PT ;  /* 0x000000020500720c */ /* 0x040fe20003f06270 */
[----:B------:R-:W-:Y:S03]  /*52b0*/  IMAD.HI.U32 R6, R5, R36, RZ ;  /* 0x0000002405067227 */ /* 0x000fe600078e00ff */
[----:B------:R-:W-:Y:S01]  /*52c0*/  ISETP.GE.OR P0, PT, R3, R4, P0 ;  /* 0x000000040300720c */ /* 0x000fe20000706670 */
[----:B------:R-:W-:Y:S01]  /*52d0*/  IMAD.MOV R4, RZ, RZ, -R3 ;  /* 0x000000ffff047224 */ /* 0x000fe200078e0a03 */
[-C--:B------:R-:W-:Y:S03]  /*52e0*/  SHF.R.U32.HI R6, RZ, R37.reuse, R6 ;  /* 0x00000025ff067219 */ /* 0x080fe60000011606 */
[----:B------:R-:W-:Y:S01]  /*52f0*/  IMAD R45, R42, R4, R45 ;  /* 0x000000042a2d7224 */ /* 0x000fe200078e022d */
[----:B------:R-:W-:Y:S05]  /*5300*/  SEL R15, R5, R6, !P2 ;  /* 0x00000006050f7207 */ /* 0x000fea0005000000 */
[----:B------:R-:W-:Y:S02]  /*5310*/  IMAD.MOV R6, RZ, RZ, -R15 ;  /* 0x000000ffff067224 */ /* 0x000fe400078e0a0f */
[C---:B------:R-:W-:Y:S04]  /*5320*/  @!P0 IMAD.HI.U32 R2, R3.reuse, R36, RZ ;  /* 0x0000002403028227 */ /* 0x040fe800078e00ff */
[----:B------:R-:W-:Y:S01]  /*5330*/  IMAD R6, R40, R6, R5 ;  /* 0x0000000628067224 */ /* 0x000fe200078e0205 */
[----:B------:R-:W-:Y:S04]  /*5340*/  @!P0 SHF.R.U32.HI R2, RZ, R37, R2 ;  /* 0x00000025ff028219 */ /* 0x000fe80000011602 */
[----:B------:R-:W-:Y:S02]  /*5350*/  @!P0 SEL R0, R3, R2, !P2 ;  /* 0x0000000203008207 */ /* 0x000fe40005000000 */
[----:B------:R-:W-:Y:S02]  /*5360*/  IADD3 R2, PT, PT, -R5, RZ, RZ ;  /* 0x000000ff05027210 */ /* 0x000fe40007ffe1ff */
[----:B------:R-:W-:Y:S01]  /*5370*/  @!P0 IADD3 R8, PT, PT, R15, -R0, RZ ;  /* 0x800000000f088210 */ /* 0x000fe20007ffe0ff */
[----:B------:R-:W-:Y:S02]  /*5380*/  @!P0 IMAD R0, R7, R6, R0 ;  /* 0x0000000607008224 */ /* 0x000fe400078e0200 */
[----:B------:R-:W-:Y:S02]  /*5390*/  IMAD R43, R38, R2, R43 ;  /* 0x00000002262b7224 */ /* 0x000fe400078e022b */
[----:B------:R-:W-:Y:S02]  /*53a0*/  @!P0 IMAD R5, R8, R40, R3 ;  /* 0x0000002808058224 */ /* 0x000fe400078e0203 */
[----:B------:R-:W-:Y:S04]  /*53b0*/  @!P0 IMAD.MOV.U32 R3, RZ, RZ, R0 ;  /* 0x000000ffff038224 */ /* 0x000fe800078e0000 */
[----:B------:R-:W-:Y:S02]  /*53c0*/  IMAD R45, R3, R42, R45 ;  /* 0x0000002a032d7224 */ /* 0x000fe400078e022d */
[----:B------:R-:W-:Y:S07]  /*53d0*/  IMAD R43, R5, R38, R43 ;  /* 0x00000026052b7224 */ /* 0x000fee00078e022b */
.L_x_97:
[----:B-1----:R-:W-:Y:S01]  /*53e0*/  @!P1 ISETP.NE.AND P0, PT, R10, 0x1, PT ;  /* 0x000000010a00980c */ /* 0x002fe20003f05270 */
[----:B------:R-:W-:Y:S01]  /*53f0*/  @!P1 IMAD.HI.U32 R0, R45, R12, RZ ;  /* 0x0000000c2d009227 */ /* 0x000fe200078e00ff */
[----:B------:R-:W-:Y:S01]  /*5400*/  @!P1 ISETP.NE.AND P2, PT, R9, 0x1, PT ;  /* 0x000000010900980c */ /* 0x000fe20003f45270 */
[----:B------:R-:W-:Y:S01]  /*5410*/  ULOP3.LUT UP0, URZ, UR48, 0x90, URZ, 0xc0, !UPT ;  /* 0x0000009030ff7892 */ /* 0x000fe2000f80c0ff */
[----:B------:R-:W-:Y:S01]  /*5420*/  R2UR UR42, R21 ;  /* 0x00000000152a72ca */ /* 0x000fe200000e0000 */
[----:B------:R-:W-:Y:S01]  /*5430*/  @!P1 IMAD.HI.U32 R3, R43, R11, RZ ;  /* 0x0000000b2b039227 */ /* 0x000fe200078e00ff */
[----:B------:R-:W-:Y:S02]  /*5440*/  @!P1 SHF.R.U32.HI R0, RZ, R13, R0 ;  /* 0x0000000dff009219 */ /* 0x000fe40000011600 */
[----:B------:R-:W-:Y:S01]  /*5450*/  R2UR UR41, R20 ;  /* 0x00000000142972ca */ /* 0x000fe200000e0000 */
[----:B------:R-:W-:Y:S01]  /*5460*/  VIADD R112, R112, 0x1 ;  /* 0x0000000170707836 */ /* 0x000fe20000000000 */
[----:B------:R-:W-:Y:S02]  /*5470*/  @!P1 SHF.R.U32.HI R2, RZ, R14, R3 ;  /* 0x0000000eff029219 */ /* 0x000fe40000011603 */
[----:B------:R-:W-:Y:S02]  /*5480*/  @!P1 SEL R3, R45, R0, !P2 ;  /* 0x000000002d039207 */ /* 0x000fe40005000000 */
[----:B------:R-:W-:Y:S02]  /*5490*/  @!P1 SEL R2, R43, R2, !P0 ;  /* 0x000000022b029207 */ /* 0x000fe40004000000 */
[----:B------:R-:W-:Y:S01]  /*54a0*/  @P4 SHF.R.U32.HI R103, RZ, 0x10, R17 ;  /* 0x00000010ff674819 */ /* 0x000fe20000011611 */
[----:B------:R-:W-:Y:S02]  /*54b0*/  USHF.L.U32 UR42, UR42, 0x6, URZ ;  /* 0x000000062a2a7899 */ /* 0x000fe400080006ff */
[----:B------:R-:W-:Y:S02]  /*54c0*/  @!P1 IMAD.IADD R0, R2, 0x1, -R3 ;  /* 0x0000000102009824 */ /* 0x000fe400078e0a03 */
[----:B------:R-:W-:Y:S01]  /*54d0*/  @!P1 IMAD.IADD R2, R3, 0x1, -R2 ;  /* 0x0000000103029824 */ /* 0x000fe200078e0a02 */
[----:B------:R-:W-:Y:S01]  /*54e0*/  USHF.L.U32 UR41, UR41, 0x7, URZ ;  /* 0x0000000729297899 */ /* 0x000fe200080006ff */
[----:B------:R-:W-:Y:S02]  /*54f0*/  @!P1 IMAD R45, R0, R9, R45 ;  /* 0x00000009002d9224 */ /* 0x000fe400078e022d */
[----:B------:R-:W-:Y:S01]  /*5500*/  @!P1 IMAD R43, R2, R10, R43 ;  /* 0x0000000a022b9224 */ /* 0x000fe200078e022b */
[----:B------:R-:W-:Y:S08]  /*5510*/  BRA.U !UP0, `(.L_x_98) ;  /* 0x0000000108407547 */ /* 0x000ff0000b800000 */
[----:B------:R-:W1:Y:S01]  /*5520*/  LDCU.64 UR8, c[0x4][0x80] ;  /* 0x01001000ff0877ac */ /* 0x000e620008000a00 */
[----:B------:R-:W-:Y:S01]  /*5530*/  MOV R3, 0x0 ;  /* 0x0000000000037802 */ /* 0x000fe20000000f00 */
[----:B------:R-:W-:Y:S02]  /*5540*/  HFMA2 R12, -RZ, RZ, 0, 5.9604644775390625e-08 ;  /* 0x00000001ff0c7431 */ /* 0x000fe400000001ff */
[----:B------:R-:W-:Y:S02]  /*5550*/  IMAD.MOV.U32 R8, RZ, RZ, 0x70 ;  /* 0x00000070ff087424 */ /* 0x000fe400078e00ff */
[----:B------:R-:W-:Y:S01]  /*5560*/  IMAD.MOV.U32 R13, RZ, RZ, RZ ;  /* 0x000000ffff0d7224 */ /* 0x000fe200078e00ff */
[----:B------:R-:W2:Y:S01]  /*5570*/  LDCU.64 UR6, c[0x4][0x88] ;  /* 0x01001100ff0677ac */ /* 0x000ea20008000a00 */
[----:B------:R-:W3:Y:S01]  /*5580*/  LDC.64 R2, c[0x4][R3] ;  /* 0x0100000003027b82 */ /* 0x000ee20000000a00 */
[----:B------:R-:W4:Y:S01]  /*5590*/  LDCU.64 UR4, c[0x4][0x8] ;  /* 0x01000100ff0477ac */ /* 0x000f220008000a00 */
[----:B-1----:R-:W-:Y:S01]  /*55a0*/  MOV R5, UR9 ;  /* 0x0000000900057c02 */ /* 0x002fe20008000f00 */
[----:B------:R-:W-:Y:S01]  /*55b0*/  IMAD.U32 R4, RZ, RZ, UR8 ;  /* 0x00000008ff047e24 */ /* 0x000fe2000f8e00ff */
[----:B--2---:R-:W-:Y:S01]  /*55c0*/  MOV R7, UR7 ;  /* 0x0000000700077c02 */ /* 0x004fe20008000f00 */
[----:B------:R-:W-:Y:S01]  /*55d0*/  IMAD.U32 R6, RZ, RZ, UR6 ;  /* 0x00000006ff067e24 */ /* 0x000fe2000f8e00ff */
[----:B----4-:R-:W-:Y:S01]  /*55e0*/  MOV R11, UR5 ;  /* 0x00000005000b7c02 */ /* 0x010fe20008000f00 */
[----:B------:R-:W-:Y:S02]  /*55f0*/  IMAD.U32 R10, RZ, RZ, UR4 ;  /* 0x00000004ff0a7e24 */ /* 0x000fe4000f8e00ff */
[----:B------:R-:W-:Y:S07]  /*5600*/  LEPC R20, `(.L_x_98) ;  /* 0x000000001014794e */ /* 0x000fee0000000000 */
[----:B---3-5:R-:W-:Y:S05]  /*5610*/  CALL.ABS.NOINC R2 ;  /* 0x0000000002007343 */ /* 0x028fea0003c00000 */
.L_x_98:
[----:B------:R-:W-:Y:S01]  /*5620*/  LOP3.LUT P0, RZ, R108, 0x90, RZ, 0xc0, !PT ;  /* 0x000000906cff7812 */ /* 0x000fe2000780c0ff */
[----:B------:R-:W-:Y:S11]  /*5630*/  BSSY.RECONVERGENT B6, `(.L_x_99) ;  /* 0x0000013000067945 */ /* 0x000ff60003800200 */
[----:B------:R-:W-:Y:S01]  /*5640*/  @!UPT UIADD3 URZ, UPT, UPT, URZ, URZ, URZ ;  /* 0x000000fffffff290 */ /* 0x000fe2000fffe0ff */
[----:B------:R-:W-:Y:S05]  /*5650*/  @!P0 BRA `(.L_x_100) ;  /* 0x0000000000408947 */ /* 0x000fea0003800000 */
        /* <DEDUP_REMOVED lines=16> */
.L_x_100:
[----:B------:R-:W-:Y:S05]  /*5760*/  BSYNC.RECONVERGENT B6 ;  /* 0x0000000000067941 */ /* 0x000fea0003800200 */
.L_x_99:
[----:B------:R-:W-:Y:S01]  /*5770*/  ISETP.NE.U32.AND P4, PT, R90, RZ, PT ;  /* 0x000000ff5a00720c */ /* 0x000fe20003f85070 */
[----:B------:R-:W-:Y:S01]  /*5780*/  UISETP.NE.AND UP2, UPT, UR50, URZ, UPT ;  /* 0x000000ff3200728c */ /* 0x000fe2000bf45270 */
[----:B------:R-:W-:Y:S01]  /*5790*/  ISETP.NE.U32.AND P3, PT, RZ, UR38, PT ;  /* 0x00000026ff007c0c */ /* 0x000fe2000bf65070 */
[----:B------:R-:W-:Y:S01]  /*57a0*/  UISETP.NE.U32.AND UP1, UPT, UR44, URZ, UPT ;  /* 0x000000ff2c00728c */ /* 0x000fe2000bf25070 */
[----:B------:R-:W-:Y:S01]  /*57b0*/  ISETP.NE.AND.EX P4, PT, R91, RZ, PT, P4 ;  /* 0x000000ff5b00720c */ /* 0x000fe20003f85340 */
[----:B------:R-:W-:Y:S01]  /*57c0*/  UPLOP3.LUT UP0, UPT, UPT, UPT, UPT, 0x40, 0x4 ;  /* 0x000000000004789c */ /* 0x000fe20003f0e870 */
[----:B------:R-:W-:Y:S01]  /*57d0*/  ISETP.NE.AND.EX P3, PT, RZ, UR39, PT, P3 ;  /* 0x00000027ff007c0c */ /* 0x000fe2000bf65330 */
[----:B------:R-:W-:Y:S01]  /*57e0*/  UISETP.NE.AND.EX UP1, UPT, UR45, URZ, UPT, UP1 ;  /* 0x000000ff2d00728c */ /* 0x000fe2000bf25310 */
[----:B------:R-:W-:Y:S04]  /*57f0*/  PLOP3.LUT P1, PT, PT, PT, UP2, 0x80, 0x8 ;  /* 0x000000000008781c */ /* 0x000fe80003f2f028 */
[----:B------:R-:W-:Y:S06]  /*5800*/  @UP2 UPLOP3.LUT UP0, UPT, UPT, UPT, UP1, 0x80, 0x8 ;  /* 0x000000000008289c */ /* 0x000fec0003f0f010 */
[----:B------:R-:W-:Y:S01]  /*5810*/  PLOP3.LUT P0, PT, PT, PT, UP0, 0x80, 0x8 ;  /* 0x000000000008781c */ /* 0x000fe20003f0f008 */
[----:B------:R-:W-:Y:S01]  /*5820*/  @!UPT UIADD3 URZ, UPT, UPT, URZ, URZ, URZ ;  /* 0x000000fffffff290 */ /* 0x000fe2000fffe0ff */
[----:B------:R-:W-:Y:S11]  /*5830*/  BRA.U !UP1, `(.L_x_101) ;  /* 0x0000000109387547 */ /* 0x000ff6000b800000 */
[----:B------:R-:W-:Y:S01]  /*5840*/  UISETP.NE.U32.AND UP0, UPT, UR38, URZ, UPT ;  /* 0x000000ff2600728c */ /* 0x000fe2000bf05070 */
[----:B------:R-:W-:Y:S02]  /*5850*/  HFMA2 R0, -RZ, RZ, 0, 5.9604644775390625e-08 ;  /* 0x00000001ff007431 */ /* 0x000fe400000001ff */
[----:B------:R-:W-:Y:S01]  /*5860*/  IMAD.MOV.U32 R95, RZ, RZ, 0x1 ;  /* 0x00000001ff5f7424 */ /* 0x000fe200078e00ff */
[----:B------:R-:W-:Y:S06]  /*5870*/  UISETP.NE.AND.EX UP0, UPT, UR39, URZ, UPT, UP0 ;  /* 0x000000ff2700728c */ /* 0x000fec000bf05300 */
[----:B------:R-:W-:Y:S05]  /*5880*/  PLOP3.LUT P2, PT, PT, PT, UP0, 0x80, 0x8 ;  /* 0x000000000008781c */ /* 0x000fea0003f4f008 */
[----:B------:R-:W1:Y:S01]  /*5890*/  @UP0 LDCU.64 UR6, c[0x0][0x888] ;  /* 0x00011100ff0607ac */ /* 0x000e620008000a00 */
[----:B------:R-:W-:Y:S07]  /*58a0*/  @UP0 UIMAD UR4, UR36, UR44, URZ ;  /* 0x0000002c240402a4 */ /* 0x000fee000f8e02ff */
[----:B------:R-:W-:Y:S01]  /*58b0*/  @!P2 PRMT R95, R0, 0x7610, R95 ;  /* 0x00007610005fa816 */ /* 0x000fe2000000005f */
[----:B-1----:R-:W-:Y:S03]  /*58c0*/  @UP0 UIMAD.WIDE UR6, UR4, 0x4, UR6 ;  /* 0x00000004040608a5 */ /* 0x002fe6000f8e0206 */
[----:B------:R-:W1:Y:S03]  /*58d0*/  @!UP0 LDCU UR4, c[0x0][0x880] ;  /* 0x00011000ff0487ac */ /* 0x000e660008000800 */
[----:B------:R-:W-:Y:S01]  /*58e0*/  IMAD.U32 R2, RZ, RZ, UR6 ;  /* 0x00000006ff027e24 */ /* 0x000fe2000f8e00ff */
[----:B------:R-:W-:Y:S05]  /*58f0*/  MOV R3, UR7 ;  /* 0x0000000700037c02 */ /* 0x000fea0008000f00 */
[----:B-----5:R2:W5:Y:S02]  /*5900*/  @P2 LDG.E R49, desc[UR46][R2.64] ;  /* 0x0000002e02312981 */ /* 0x020564000c1e1900 */
[----:B-12---:R-:W-:Y:S02]  /*5910*/  @!P2 IMAD.U32 R49, RZ, RZ, UR4 ;  /* 0x00000004ff31ae24 */ /* 0x006fe4000f8e00ff */
.L_x_101:
[----:B------:R-:W-:Y:S05]  /*5920*/  @!P4 BRA `(.L_x_102) ;  /* 0x000000000020c947 */ /* 0x000fea0003800000 */
[----:B------:R-:W-:Y:S04]  /*5930*/  ISETP.NE.U32.AND P2, PT, R88, RZ, PT ;  /* 0x000000ff5800720c */ /* 0x000fe80003f45070 */
[----:B------:R-:W-:Y:S11]  /*5940*/  ISETP.NE.AND.EX P2, PT, R89, RZ, PT, P2 ;  /* 0x000000ff5900720c */ /* 0x000ff60003f45320 */
[----:B------:R-:W-:Y:S02]  /*5950*/  @!UPT UIADD3 URZ, UPT, UPT, URZ, URZ, URZ ;  /* 0x000000fffffff290 */ /* 0x000fe4000fffe0ff */
[----:B------:R-:W1:Y:S01]  /*5960*/  @P2 LDC.64 R2, c[0x0][0x8a8] ;  /* 0x00022a00ff022b82 */ /* 0x000e620000000a00 */
[----:B------:R-:W-:Y:S04]  /*5970*/  @P2 IMAD R0, R90, UR36, RZ ;  /* 0x000000245a002c24 */ /* 0x000fe8000f8e02ff */
[----:B-1----:R-:W-:Y:S05]  /*5980*/  @P2 IMAD.WIDE R2, R0, 0x4, R2 ;  /* 0x0000000400022825 */ /* 0x002fea00078e0202 */
[----:B-----5:R1:W5:Y:S02]  /*5990*/  @P2 LDG.E R46, desc[UR46][R2.64] ;  /* 0x0000002e022e2981 */ /* 0x020364000c1e1900 */
[----:B-1----:R-:W2:Y:S02]  /*59a0*/  @!P2 LDC R46, c[0x0][0x8a0] ;  /* 0x00022800ff2eab82 */ /* 0x002ea40000000800 */
.L_x_102:
[----:B-----5:R-:W-:Y:S01]  /*59b0*/  FSETP.NEU.AND P2, PT, R49, RZ, PT ;  /* 0x000000ff3100720b */ /* 0x020fe20003f4d000 */
[----:B------:R-:W-:Y:S01]  /*59c0*/  BSSY B1, `(.L_x_103) ;  /* 0x0000041000017945 */ /* 0x000fe20003800000 */
[----:B------:R-:W-:Y:S01]  /*59d0*/  SEL R5, RZ, 0xffffffff, P3 ;  /* 0xffffffffff057807 */ /* 0x000fe20001800000 */
[----:B------:R-:W-:Y:S01]  /*59e0*/  IMAD.MOV.U32 R114, RZ, RZ, 0x1 ;  /* 0x00000001ff727424 */ /* 0x000fe200078e00ff */
[----:B------:R-:W-:Y:S01]  /*59f0*/  LOP3.LUT P3, RZ, R95, 0xff, RZ, 0xc0, !PT ;  /* 0x000000ff5fff7812 */ /* 0x000fe2000786c0ff */
[C---:B------:R-:W-:Y:S01]  /*5a00*/  IMAD R48, R44.reuse, 0x40, R47 ;  /* 0x000000402c307824 */ /* 0x040fe200078e022f */
[----:B------:R-:W-:Y:S02]  /*5a10*/  @P1 SEL R0, RZ, 0xffffffff, P2 ;  /* 0xffffffffff001807 */ /* 0x000fe40001000000 */
[----:B------:R-:W-:Y:S02]  /*5a20*/  CS2R R86, SRZ ;  /* 0x0000000000567805 */ /* 0x000fe4000001ff00 */
[----:B------:R-:W-:Y:S02]  /*5a30*/  LEA R3, R105, UR49, 0x3 ;  /* 0x0000003169037c11 */ /* 0x000fe4000f8e18ff */
[----:B------:R-:W-:Y:S02]  /*5a40*/  CS2R R84, SRZ ;  /* 0x0000000000547805 */ /* 0x000fe4000001ff00 */
[----:B------:R-:W-:Y:S02]  /*5a50*/  @P0 SEL R0, R5, R0, !P3 ;  /* 0x0000000005000207 */ /* 0x000fe40005800000 */
[----:B------:R-:W-:Y:S02]  /*5a60*/  CS2R R82, SRZ ;  /* 0x0000000000527805 */ /* 0x000fe4000001ff00 */
[----:B------:R-:W-:Y:S02]  /*5a70*/  LEA R111, R44, UR49, 0x3 ;  /* 0x000000312c6f7c11 */ /* 0x000fe4000f8e18ff */
[----:B------:R-:W-:Y:S02]  /*5a80*/  CS2R R80, SRZ ;  /* 0x0000000000507805 */ /* 0x000fe4000001ff00 */
[----:B------:R-:W-:Y:S02]  /*5a90*/  @P1 LOP3.LUT R0, R0, 0x1, RZ, 0xc0, !PT ;  /* 0x0000000100001812 */ /* 0x000fe400078ec0ff */
[----:B------:R-:W-:Y:S02]  /*5aa0*/  SHF.L.U32 R4, R107, 0x1f, RZ ;  /* 0x0000001f6b047819 */ /* 0x000fe400000006ff */
[----:B------:R-:W-:Y:S02]  /*5ab0*/  ISETP.NE.U32.OR P5, PT, R0, 0x1, !P1 ;  /* 0x000000010000780c */ /* 0x000fe40004fa5470 */
[----:B------:R-:W-:Y:S02]  /*5ac0*/  SEL R0, RZ, 0xffffffff, P2 ;  /* 0xffffffffff007807 */ /* 0x000fe40001000000 */
[----:B------:R-:W-:Y:S02]  /*5ad0*/  PLOP3.LUT P2, PT, PT, PT, UP1, 0x80, 0x8 ;  /* 0x000000000008781c */ /* 0x000fe40003f4f018 */
[----:B------:R-:W-:Y:S07]  /*5ae0*/  P2R R113, PR, RZ, 0x20 ;  /* 0x00000020ff717803 */ /* 0x000fee0000000000 */
[----:B------:R-:W-:Y:S04]  /*5af0*/  @P5 SHF.L.U32 R2, R104, 0x1f, RZ ;  /* 0x0000001f68025819 */ /* 0x000fe800000006ff */
[----:B------:R-:W1:Y:S01]  /*5b00*/  @P5 SYNCS.PHASECHK.TRANS64.TRYWAIT P1, [R3+URZ+0x30], R2 ;  /* 0x00003002030055a7 */ /* 0x000e6200080211ff */
[----:B------:R-:W-:Y:S04]  /*5b10*/  @P2 SEL R0, R5, R0, !P3 ;  /* 0x0000000005002207 */ /* 0x000fe80005800000 */
[----:B------:R-:W-:Y:S04]  /*5b20*/  LOP3.LUT R0, R0, 0x1, RZ, 0xc0, !PT ;  /* 0x0000000100007812 */ /* 0x000fe800078ec0ff */
[----:B------:R-:W-:Y:S04]  /*5b30*/  ISETP.NE.U32.AND P4, PT, R0, 0x1, PT ;  /* 0x000000010000780c */ /* 0x000fe80003f85070 */
[----:B------:R-:W-:Y:S01]  /*5b40*/  P2R R115, PR, RZ, 0x10 ;  /* 0x00000010ff737803 */ /* 0x000fe20000000000 */
[----:B------:R3:W4:Y:S01]  /*5b50*/  SYNCS.PHASECHK.TRANS64.TRYWAIT P0, [R111+URZ+0x80], R4 ;  /* 0x000080046f0075a7 */ /* 0x00072200080011ff */
[----:B-1----:R-:W-:Y:S01]  /*5b60*/  @P5 SEL R114, RZ, 0x1, !P1 ;  /* 0x00000001ff725807 */ /* 0x002fe20004800000 */
[----:B---3--:R-:W-:Y:S06]  /*5b70*/  @!P5 BRA `(.L_x_104) ;  /* 0x000000000094d947 */ /* 0x008fec0003800000 */
[----:B------:R-:W-:Y:S01]  /*5b80*/  @P4 IMAD R5, R105, 0x1000, R100 ;  /* 0x0000100069054824 */ /* 0x000fe200078e0264 */
[----:B------:R-:W-:Y:S01]  /*5b90*/  LOP3.LUT P5, RZ, R101, 0x80, RZ, 0xc0, !PT ;  /* 0x0000008065ff7812 */ /* 0x000fe200078ac0ff */
[----:B------:R-:W-:Y:S01]  /*5ba0*/  BSSY B0, `(.L_x_105) ;  /* 0x0000010000007945 */ /* 0x000fe20003800000 */
[----:B------:R-:W-:Y:S01]  /*5bb0*/  ISETP.NE.AND P2, PT, R114, RZ, PT ;  /* 0x000000ff7200720c */ /* 0x000fe20003f45270 */
[----:B------:R-:W-:Y:S01]  /*5bc0*/  @P4 VIADD R2, R5, UR49 ;  /* 0x0000003105024c36 */ /* 0x000fe20008000000 */
[----:B------:R-:W-:Y:S02]  /*5bd0*/  PLOP3.LUT P1, PT, PT, PT, PT, 0x8, 0x80 ;  /* 0x000000000080781c */ /* 0x000fe40003f2e170 */
[----:B------:R-:W-:Y:S02]  /*5be0*/  CS2R R82, SRZ ;  /* 0x0000000000527805 */ /* 0x000fe4000001ff00 */
[----:B------:R-:W-:Y:S01]  /*5bf0*/  @P4 PLOP3.LUT P1, PT, P5, PT, PT, 0x80, 0x8 ;  /* 0x000000000008481c */ /* 0x000fe20002f2f070 */
[C---:B------:R-:W-:Y:S01]  /*5c00*/  @P4 VIADD R0, R2.reuse, 0x200 ;  /* 0x0000020002004836 */ /* 0x040fe20000000000 */
[----:B------:R-:W-:Y:S01]  /*5c10*/  CS2R R80, SRZ ;  /* 0x0000000000507805 */ /* 0x000fe2000001ff00 */
[----:B------:R-:W-:Y:S01]  /*5c20*/  @P4 VIADD R2, R2, 0x210 ;  /* 0x0000021002024836 */ /* 0x000fe20000000000 */
[----:B------:R-:W-:Y:S02]  /*5c30*/  CS2R R86, SRZ ;  /* 0x0000000000567805 */ /* 0x000fe4000001ff00 */
[----:B------:R-:W-:Y:S07]  /*5c40*/  CS2R R84, SRZ ;  /* 0x0000000000547805 */ /* 0x000fee000001ff00 */
[----:B------:R-:W-:Y:S01]  /*5c50*/  @P1 VIADD R2, R0, 0xfffffff0 ;  /* 0xfffffff000021836 */ /* 0x000fe20000000000 */
[----:B------:R-:W-:Y:S06]  /*5c60*/  @P2 BRA `(.L_x_106) ;  /* 0x00000000000c2947 */ /* 0x000fec0003800000 */
[----:B------:R-:W-:Y:S04]  /*5c70*/  SHF.L.U32 R0, R104, 0x1f, RZ ;  /* 0x0000001f68007819 */ /* 0x000fe800000006ff */
[----:B------:R-:W1:Y:S02]  /*5c80*/  SYNCS.PHASECHK.TRANS64.TRYWAIT P1, [R3+URZ+0x30], R0 ;  /* 0x00003000030075a7 */ /* 0x000e6400080211ff */
[----:B-1----:R-:W-:Y:S05]  /*5c90*/  @!P1 BRA `(.L_x_107) ;  /* 0x0000002400489947 */ /* 0x002fea0003800000 */
.L_x_106:
[----:B------:R-:W-:Y:S05]  /*5ca0*/  BSYNC B0 ;  /* 0x0000000000007941 */ /* 0x000fea0003800000 */
.L_x_105:
[----:B------:R-:W-:Y:S01]  /*5cb0*/  ISETP.NE.AND P1, PT, R115, RZ, PT ;  /* 0x000000ff7300720c */ /* 0x000fe20003f25270 */
[----:B-1----:R-:W-:Y:S02]  /*5cc0*/  VIADD R3, R3, 0x40 ;  /* 0x0000004003037836 */ /* 0x002fe40000000000 */
[----:B------:R-:W-:Y:S02]  /*5cd0*/  IMAD.U32 R0, RZ, RZ, UR37 ;  /* 0x00000025ff007e24 */ /* 0x000fe4000f8e00ff */
[----:B------:R-:W-:Y:S03]  /*5ce0*/  VIADD R105, R105, 0x1 ;  /* 0x0000000169697836 */ /* 0x000fe60000000000 */
[----:B------:R-:W-:Y:S05]  /*5cf0*/  PRMT R0, R0, 0x654, R3 ;  /* 0x0000065400007816 */ /* 0x000fea0000000003 */
[----:B------:R1:W3:Y:S04]  /*5d00*/  @P1 LDS.128 R80, [R5+UR49+0x200] ;  /* 0x0002003105501984 */ /* 0x0002e80008000c00 */
[----:B------:R1:W1:Y:S01]  /*5d10*/  @P1 LDS.128 R84, [R2] ;  /* 0x0000000002541984 */ /* 0x0002620000000c00 */
[C---:B------:R-:W-:Y:S01]  /*5d20*/  ISETP.NE.AND P1, PT, R105.reuse, 0x2, PT ;  /* 0x000000026900780c */ /* 0x040fe20003f25270 */
[----:B------:R-:W-:Y:S01]  /*5d30*/  @!PT LDS RZ, [RZ] ;  /* 0x00000000fffff984 */ /* 0x000fe20000000800 */
[----:B------:R-:W-:Y:S01]  /*5d40*/  @!PT LDS RZ, [RZ] ;  /* 0x00000000fffff984 */ /* 0x000fe20000000800 */
[----:B------:R-:W-:Y:S01]  /*5d50*/  @!PT LDS RZ, [RZ] ;  /* 0x00000000fffff984 */ /* 0x000fe20000000800 */
[----:B------:R-:W-:Y:S01]  /*5d60*/  @!PT LDS RZ, [RZ] ;  /* 0x00000000fffff984 */ /* 0x000fe20000000800 */
[----:B------:R5:W-:Y:S06]  /*5d70*/  MEMBAR.ALL.CTA ;  /* 0x0000000000007992 */ /* 0x000bec0000008000 */
[----:B-----5:R-:W5:Y:S01]  /*5d80*/  FENCE.VIEW.ASYNC.S ;  /* 0x00000000000073c6 */ /* 0x020f620000000000 */
[----:B------:R-:W-:Y:S02]  /*5d90*/  SEL R3, RZ, 0x1, P1 ;  /* 0x00000001ff037807 */ /* 0x000fe40000800000 */
[----:B------:R-:W-:Y:S02]  /*5da0*/  SEL R105, R105, RZ, P1 ;  /* 0x000000ff69697207 */ /* 0x000fe40000800000 */
[----:B------:R-:W-:Y:S01]  /*5db0*/  LOP3.LUT R104, R104, R3, RZ, 0x3c, !PT ;  /* 0x0000000368687212 */ /* 0x000fe200078e3cff */
[----:B-----5:R1:W-:Y:S06]  /*5dc0*/  SYNCS.ARRIVE.TRANS64.RED.A1T0 RZ, [R0+URZ], RZ ;  /* 0x000000ff00ff79a7 */ /* 0x0203ec00081004ff */
.L_x_104:
[----:B------:R-:W-:Y:S05]  /*5dd0*/  BSYNC B1 ;  /* 0x0000000000017941 */ /* 0x000fea0003800000 */
.L_x_103:
[----:B------:R-:W-:Y:S04]  /*5de0*/  SHF.R.U32.HI R3, RZ, 0x15, R48 ;  /* 0x00000015ff037819 */ /* 0x000fe80000011630 */
[----:B------:R-:W-:Y:S01]  /*5df0*/  LOP3.LUT P1, RZ, R3, 0x3, R102, 0x48, !PT ;  /* 0x0000000303ff7812 */ /* 0x000fe20007824866 */
[----:B------:R-:W-:Y:S01]  /*5e00*/  @!UPT UIADD3 URZ, UPT, UPT, URZ, URZ, URZ ;  /* 0x000000fffffff290 */ /* 0x000fe2000fffe0ff */
[----:B----4-:R-:W-:Y:S11]  /*5e10*/  @P0 BRA `(.L_x_108) ;  /* 0x0000000000080947 */ /* 0x010ff60003800000 */
[----:B------:R-:W4:Y:S02]  /*5e20*/  SYNCS.PHASECHK.TRANS64.TRYWAIT P0, [R111+URZ+0x80], R4 ;  /* 0x000080046f0075a7 */ /* 0x000f2400080011ff */
[----:B----4-:R-:W-:Y:S05]  /*5e30*/  @!P0 BRA `(.L_x_109) ;  /* 0x0000002000f48947 */ /* 0x010fea0003800000 */
.L_x_108:
[----:B------:R-:W-:Y:S05]  /*5e40*/  @!P1 BRA `(.L_x_110) ;  /* 0x0000000000409947 */ /* 0x000fea0003800000 */
[----:B------:R-:W5:Y:S01]  /*5e50*/  LDCU.64 UR8, c[0x4][0x70] ;  /* 0x01000e00ff0877ac */ /* 0x000f620008000a00 */
[----:B------:R-:W-:Y:S01]  /*5e60*/  MOV R3, 0x0 ;  /* 0x0000000000037802 */ /* 0x000fe20000000f00 */
[----:B------:R-:W-:Y:S02]  /*5e70*/  HFMA2 R12, -RZ, RZ, 0, 5.9604644775390625e-08 ;  /* 0x00000001ff0c7431 */ /* 0x000fe400000001ff */
[----:B------:R-:W-:Y:S02]  /*5e80*/  IMAD.MOV.U32 R8, RZ, RZ, 0x192 ;  /* 0x00000192ff087424 */ /* 0x000fe400078e00ff */
[----:B------:R-:W-:Y:S01]  /*5e90*/  IMAD.MOV.U32 R13, RZ, RZ, RZ ;  /* 0x000000ffff0d7224 */ /* 0x000fe200078e00ff */
[----:B------:R-:W2:Y:S01]  /*5ea0*/  LDCU.64 UR6, c[0x4][0x78] ;  /* 0x01000f00ff0677ac */ /* 0x000ea20008000a00 */
[----:B-1----:R-:W1:Y:S01]  /*5eb0*/  LDC.64 R2, c[0x4][R3] ;  /* 0x0100000003027b82 */ /* 0x002e620000000a00 */
[----:B------:R-:W3:Y:S01]  /*5ec0*/  LDCU.64 UR4, c[0x4][0x10] ;  /* 0x01000200ff0477ac */ /* 0x000ee20008000a00 */
[----:B-----5:R-:W-:Y:S01]  /*5ed0*/  MOV R5, UR9 ;  /* 0x0000000900057c02 */ /* 0x020fe20008000f00 */
[----:B----4-:R-:W-:Y:S01]  /*5ee0*/  IMAD.U32 R4, RZ, RZ, UR8 ;  /* 0x00000008ff047e24 */ /* 0x010fe2000f8e00ff */
[----:B--2---:R-:W-:Y:S01]  /*5ef0*/  MOV R7, UR7 ;  /* 0x0000000700077c02 */ /* 0x004fe20008000f00 */
[----:B------:R-:W-:Y:S01]  /*5f00*/  IMAD.U32 R6, RZ, RZ, UR6 ;  /* 0x00000006ff067e24 */ /* 0x000fe2000f8e00ff */
[----:B---3--:R-:W-:Y:S01]  /*5f10*/  MOV R11, UR5 ;  /* 0x00000005000b7c02 */ /* 0x008fe20008000f00 */
[----:B------:R-:W-:Y:S02]  /*5f20*/  IMAD.U32 R10, RZ, RZ, UR4 ;  /* 0x00000004ff0a7e24 */ /* 0x000fe4000f8e00ff */
[----:B------:R-:W-:Y:S07]  /*5f30*/  LEPC R20, `(.L_x_110) ;  /* 0x000000001014794e */ /* 0x000fee0000000000 */
[----:B-1----:R-:W-:Y:S05]  /*5f40*/  CALL.ABS.NOINC R2 ;  /* 0x0000000002007343 */ /* 0x002fea0003c00000 */
.L_x_110:
[-C--:B---3--:R-:W-:Y:S01]  /*5f50*/  F2FP.F16.E5M2.UNPACK_B R51, R80.reuse ;  /* 0x00000050ff33723e */ /* 0x088fe200020004ff */
[----:B------:R-:W-:Y:S05]  /*5f60*/  WARPSYNC.ALL ;  /* 0x0000000000007948 */ /* 0x000fea0003800000 */
[----:B------:R-:W-:Y:S01]  /*5f70*/  R2UR UR4, R48 ;  /* 0x00000000300472ca */ /* 0x000fe200000e0000 */
[--C-:B------:R-:W-:Y:S01]  /*5f80*/  HADD2.F32 R50, -RZ, R51.reuse.H0_H0 ;  /* 0x20000033ff327230 */ /* 0x100fe20000004100 */
[----:B------:R-:W-:Y:S01]  /*5f90*/  F2FP.F16.E5M2.UNPACK_B R53, R80.H1 ;  /* 0x00000050ff35723e */ /* 0x000fe200030004ff */
[----:B------:R-:W-:Y:S01]  /*5fa0*/  HADD2.F32 R51, -RZ, R51.H1_H1 ;  /* 0x30000033ff337230 */ /* 0x000fe20000004100 */
[-C--:B------:R-:W-:Y:S01]  /*5fb0*/  F2FP.F16.E5M2.UNPACK_B R55, R81.reuse ;  /* 0x00000051ff37723e */ /* 0x080fe200020004ff */
[----:B------:R-:W-:Y:S01]  /*5fc0*/  BSSY.RECONVERGENT B0, `(.L_x_111) ;  /* 0x000009e000007945 */ /* 0x000fe20003800200 */
[----:B------:R-:W-:Y:S01]  /*5fd0*/  F2FP.F16.E5M2.UNPACK_B R57, R81.H1 ;  /* 0x00000051ff39723e */ /* 0x000fe200030004ff */
[--C-:B------:R-:W-:Y:S01]  /*5fe0*/  HADD2.F32 R52, -RZ, R53.reuse.H0_H0 ;  /* 0x20000035ff347230 */ /* 0x100fe20000004100 */
[-C--:B------:R-:W-:Y:S01]  /*5ff0*/  F2FP.F16.E5M2.UNPACK_B R59, R82.reuse ;  /* 0x00000052ff3b723e */ /* 0x080fe200020004ff */
[----:B------:R-:W-:Y:S01]  /*6000*/  HADD2.F32 R54, -RZ, R53.H1_H1 ;  /* 0x30000035ff367230 */ /* 0x000fe20000004100 */
[----:B------:R-:W-:Y:S01]  /*6010*/  F2FP.F16.E5M2.UNPACK_B R61, R82.H1 ;  /* 0x00000052ff3d723e */ /* 0x000fe200030004ff */
[--C-:B------:R-:W-:Y:S01]  /*6020*/  HADD2.F32 R53, -RZ, R55.reuse.H0_H0 ;  /* 0x20000037ff357230 */ /* 0x100fe20000004100 */
[-C--:B------:R-:W-:Y:S01]  /*6030*/  F2FP.F16.E5M2.UNPACK_B R63, R83.reuse ;  /* 0x00000053ff3f723e */ /* 0x080fe200020004ff */
[----:B-1--4-:R-:W2:Y:S01]  /*6040*/  LDTM.x32 R4, tmem[UR4] ;  /* 0x00000004000479ee */ /* 0x012ea200082c0000 */
[----:B------:R-:W-:Y:S01]  /*6050*/  F2FP.F16.E5M2.UNPACK_B R65, R83.H1 ;  /* 0x00000053ff41723e */ /* 0x000fe200030004ff */
[----:B------:R-:W-:Y:S01]  /*6060*/  HADD2.F32 R56, -RZ, R55.H1_H1 ;  /* 0x30000037ff387230 */ /* 0x000fe20000004100 */
[-C--:B------:R-:W-:Y:S01]  /*6070*/  F2FP.F16.E5M2.UNPACK_B R67, R84.reuse ;  /* 0x00000054ff43723e */ /* 0x080fe200020004ff */
[----:B------:R-:W-:Y:S01]  /*6080*/  HADD2.F32 R60, -RZ, R59.H1_H1 ;  /* 0x3000003bff3c7230 */ /* 0x000fe20000004100 */
[----:B------:R-:W-:Y:S01]  /*6090*/  IADD3 R125, PT, PT, R100, UR49, RZ ;  /* 0x00000031647d7c10 */ /* 0x000fe2000fffe0ff */
[----:B------:R-:W-:Y:S01]  /*60a0*/  HADD2.F32 R64, -RZ, R63.H1_H1 ;  /* 0x3000003fff407230 */ /* 0x000fe20000004100 */
[----:B------:R-:W-:Y:S01]  /*60b0*/  ISETP.NE.AND P6, PT, R113, RZ, PT ;  /* 0x000000ff7100720c */ /* 0x000fe20003fc5270 */
[----:B------:R-:W-:Y:S01]  /*60c0*/  HADD2.F32 R68, -RZ, R67.H1_H1 ;  /* 0x30000043ff447230 */ /* 0x000fe20000004100 */
[----:B------:R-:W-:Y:S01]  /*60d0*/  LOP3.LUT P5, RZ, R101, 0x80, RZ, 0xc0, !PT ;  /* 0x0000008065ff7812 */ /* 0x000fe200078ac0ff */
[--C-:B------:R-:W-:Y:S01]  /*60e0*/  HADD2.F32 R55, -RZ, R57.reuse.H0_H0 ;  /* 0x20000039ff377230 */ /* 0x100fe20000004100 */
[----:B------:R-:W-:Y:S01]  /*60f0*/  F2FP.F16.E5M2.UNPACK_B R69, R84.H1 ;  /* 0x00000054ff45723e */ /* 0x000fe200030004ff */
[----:B------:R-:W-:Y:S01]  /*6100*/  HADD2.F32 R58, -RZ, R57.H1_H1 ;  /* 0x30000039ff3a7230 */ /* 0x000fe20000004100 */
[-C--:B------:R-:W-:Y:S01]  /*6110*/  F2FP.F16.E5M2.UNPACK_B R71, R85.reuse ;  /* 0x00000055ff47723e */ /* 0x080fe200020004ff */
[----:B------:R-:W-:Y:S01]  /*6120*/  HADD2.F32 R57, -RZ, R59.H0_H0 ;  /* 0x2000003bff397230 */ /* 0x000fe20000004100 */
[----:B------:R-:W-:Y:S01]  /*6130*/  F2FP.F16.E5M2.UNPACK_B R73, R85.H1 ;  /* 0x00000055ff49723e */ /* 0x000fe200030004ff */
[----:B------:R-:W-:Y:S01]  /*6140*/  HADD2.F32 R59, -RZ, R61.H0_H0 ;  /* 0x2000003dff3b7230 */ /* 0x000fe20000004100 */
[-C--:B------:R-:W-:Y:S01]  /*6150*/  F2FP.F16.E5M2.UNPACK_B R75, R86.reuse ;  /* 0x00000056ff4b723e */ /* 0x080fe200020004ff */
[----:B------:R-:W-:Y:S01]  /*6160*/  HADD2.F32 R72, -RZ, R71.H1_H1 ;  /* 0x30000047ff487230 */ /* 0x000fe20000004100 */
[----:B------:R-:W-:Y:S01]  /*6170*/  F2FP.F16.E5M2.UNPACK_B R77, R86.H1 ;  /* 0x00000056ff4d723e */ /* 0x000fe200030004ff */
[----:B------:R-:W-:Y:S01]  /*6180*/  HADD2.F32 R62, -RZ, R61.H1_H1 ;  /* 0x3000003dff3e7230 */ /* 0x000fe20000004100 */
[----:B------:R-:W-:Y:S01]  /*6190*/  F2FP.F16.E5M2.UNPACK_B R79, R87.H1 ;  /* 0x00000057ff4f723e */ /* 0x000fe200030004ff */
[----:B------:R-:W-:Y:S01]  /*61a0*/  HADD2.F32 R61, -RZ, R63.H0_H0 ;  /* 0x2000003fff3d7230 */ /* 0x000fe20000004100 */
[----:B------:R-:W-:Y:S01]  /*61b0*/  ISETP.NE.AND P0, PT, R109, RZ, PT ;  /* 0x000000ff6d00720c */ /* 0x000fe20003f05270 */
[C---:B--2---:R-:W-:Y:S01]  /*61c0*/  FMUL R0, R46.reuse, R4 ;  /* 0x000000042e007220 */ /* 0x044fe20000400000 */
[C---:B------:R-:W-:Y:S01]  /*61d0*/  FMUL R2, R46.reuse, R5 ;  /* 0x000000052e027220 */ /* 0x040fe20000400000 */
[C---:B------:R-:W-:Y:S01]  /*61e0*/  FMUL R4, R46.reuse, R8 ;  /* 0x000000082e047220 */ /* 0x040fe20000400000 */
[C---:B------:R-:W-:Y:S01]  /*61f0*/  FMUL R5, R46.reuse, R9 ;  /* 0x000000092e057220 */ /* 0x040fe20000400000 */
[C---:B------:R-:W-:Y:S01]  /*6200*/  FFMA R0, R49.reuse, R50, R0 ;  /* 0x0000003231007223 */ /* 0x040fe20000000000 */
[C---:B------:R-:W-:Y:S01]  /*6210*/  FFMA R2, R49.reuse, R51, R2 ;  /* 0x0000003331027223 */ /* 0x040fe20000000002 */
[C---:B------:R-:W-:Y:S01]  /*6220*/  FMUL R8, R46.reuse, R12 ;  /* 0x0000000c2e087220 */ /* 0x040fe20000400000 */
[C---:B------:R-:W-:Y:S01]  /*6230*/  FMUL R9, R46.reuse, R13 ;  /* 0x0000000d2e097220 */ /* 0x040fe20000400000 */
[C---:B------:R-:W-:Y:S01]  /*6240*/  FMUL R12, R46.reuse, R16 ;  /* 0x000000102e0c7220 */ /* 0x040fe20000400000 */
[C---:B------:R-:W-:Y:S01]  /*6250*/  FMUL R13, R46.reuse, R17 ;  /* 0x000000112e0d7220 */ /* 0x040fe20000400000 */
[C---:B------:R-:W-:Y:S01]  /*6260*/  FMUL R16, R46.reuse, R20 ;  /* 0x000000142e107220 */ /* 0x040fe20000400000 */
[C---:B------:R-:W-:Y:S01]  /*6270*/  FMUL R17, R46.reuse, R21 ;  /* 0x000000152e117220 */ /* 0x040fe20000400000 */
[C---:B------:R-:W-:Y:S01]  /*6280*/  FMUL R20, R46.reuse, R24 ;  /* 0x000000182e147220 */ /* 0x040fe20000400000 */
[C---:B------:R-:W-:Y:S01]  /*6290*/  FMUL R21, R46.reuse, R25 ;  /* 0x000000192e157220 */ /* 0x040fe20000400000 */
[----:B------:R-:W-:Y:S02]  /*62a0*/  HADD2.F32 R76, -RZ, R75.H1_H1 ;  /* 0x3000004bff4c7230 */ /* 0x000fe40000004100 */
[C---:B------:R-:W-:Y:S01]  /*62b0*/  FMUL R24, R46.reuse, R28 ;  /* 0x0000001c2e187220 */ /* 0x040fe20000400000 */
[C---:B------:R-:W-:Y:S01]  /*62c0*/  FMUL R25, R46.reuse, R29 ;  /* 0x0000001d2e197220 */ /* 0x040fe20000400000 */
[C---:B------:R-:W-:Y:S01]  /*62d0*/  FMUL R28, R46.reuse, R32 ;  /* 0x000000202e1c7220 */ /* 0x040fe20000400000 */
[C---:B------:R-:W-:Y:S01]  /*62e0*/  FMUL R29, R46.reuse, R33 ;  /* 0x000000212e1d7220 */ /* 0x040fe20000400000 */
[C---:B------:R-:W-:Y:S01]  /*62f0*/  FMUL R3, R46.reuse, R6 ;  /* 0x000000062e037220 */ /* 0x040fe20000400000 */
[C---:B------:R-:W-:Y:S01]  /*6300*/  FMUL R7, R46.reuse, R7 ;  /* 0x000000072e077220 */ /* 0x040fe20000400000 */
[----:B------:R-:W-:Y:S01]  /*6310*/  FMUL R6, R46, R10 ;  /* 0x0000000a2e067220 */ /* 0x000fe20000400000 */
[----:B------:R-:W-:Y:S01]  /*6320*/  F2FP.F16.E5M2.UNPACK_B R50, R87 ;  /* 0x00000057ff32723e */ /* 0x000fe200020004ff */
[C---:B------:R-:W-:Y:S01]  /*6330*/  FFMA R3, R49.reuse, R52, R3 ;  /* 0x0000003431037223 */ /* 0x040fe20000000003 */
[C---:B------:R-:W-:Y:S01]  /*6340*/  FFMA R7, R49.reuse, R54, R7 ;  /* 0x0000003631077223 */ /* 0x040fe20000000007 */
[----:B------:R-:W-:Y:S01]  /*6350*/  @P6 SHF.L.U32 R32, R104, 0x1f, RZ ;  /* 0x0000001f68206819 */ /* 0x000fe200000006ff */
[C---:B------:R-:W-:Y:S01]  /*6360*/  FFMA R4, R49.reuse, R53, R4 ;  /* 0x0000003531047223 */ /* 0x040fe20000000004 */
[----:B------:R-:W-:Y:S01]  /*6370*/  FFMA R5, R49, R56, R5 ;  /* 0x0000003831057223 */ /* 0x000fe20000000005 */
[C---:B------:R-:W-:Y:S01]  /*6380*/  FMUL R11, R46.reuse, R11 ;  /* 0x0000000b2e0b7220 */ /* 0x040fe20000400000 */
[----:B------:R-:W-:Y:S01]  /*6390*/  F2FP.SATFINITE.E5M2.F32.PACK_AB_MERGE_C R113, R7, R3, RZ ;  /* 0x000000030771723e */ /* 0x000fe200048060ff */
[C---:B------:R-:W-:Y:S01]  /*63a0*/  FFMA R6, R49.reuse, R55, R6 ;  /* 0x0000003731067223 */ /* 0x040fe20000000006 */
[----:B------:R-:W-:Y:S01]  /*63b0*/  FMUL R10, R46, R14 ;  /* 0x0000000e2e0a7220 */ /* 0x000fe20000400000 */
[C---:B------:R-:W-:Y:S01]  /*63c0*/  FFMA R11, R49.reuse, R58, R11 ;  /* 0x0000003a310b7223 */ /* 0x040fe2000000000b */
[----:B------:R-:W-:Y:S01]  /*63d0*/  F2FP.SATFINITE.E5M2.F32.PACK_AB_MERGE_C R116, R2, R0, R113 ;  /* 0x000000000274723e */ /* 0x000fe20004806071 */
[C---:B------:R-:W-:Y:S01]  /*63e0*/  FMUL R15, R46.reuse, R15 ;  /* 0x0000000f2e0f7220 */ /* 0x040fe20000400000 */
[----:B------:R-:W-:Y:S01]  /*63f0*/  MOV R113, 0x10 ;  /* 0x0000001000717802 */ /* 0x000fe20000000f00 */
[----:B------:R-:W-:Y:S01]  /*6400*/  FFMA R8, R49, R57, R8 ;  /* 0x0000003931087223 */ /* 0x000fe20000000008 */
[----:B------:R-:W-:Y:S01]  /*6410*/  F2FP.SATFINITE.E5M2.F32.PACK_AB_MERGE_C R117, R11, R6, RZ ;  /* 0x000000060b75723e */ /* 0x000fe200048060ff */
[----:B------:R-:W-:Y:S01]  /*6420*/  FFMA R9, R49, R60, R9 ;  /* 0x0000003c31097223 */ /* 0x000fe20000000009 */
[--C-:B------:R-:W-:Y:S01]  /*6430*/  HADD2.F32 R63, -RZ, R65.reuse.H0_H0 ;  /* 0x20000041ff3f7230 */ /* 0x100fe20000004100 */
[----:B------:R-:W-:Y:S01]  /*6440*/  SEL R124, R113, 0xfffffff0, !P5 ;  /* 0xfffffff0717c7807 */ /* 0x000fe20006800000 */
[----:B------:R-:W-:Y:S01]  /*6450*/  FFMA R10, R49, R59, R10 ;  /* 0x0000003b310a7223 */ /* 0x000fe2000000000a */
[----:B------:R-:W-:Y:S01]  /*6460*/  F2FP.SATFINITE.E5M2.F32.PACK_AB_MERGE_C R117, R5, R4, R117 ;  /* 0x000000040575723e */ /* 0x000fe20004806075 */
[----:B------:R-:W-:Y:S01]  /*6470*/  FFMA R15, R49, R62, R15 ;  /* 0x0000003e310f7223 */ /* 0x000fe2000000000f */
[----:B------:R-:W-:Y:S01]  /*6480*/  IADD3 R113, PT, PT, R125, R124, RZ ;  /* 0x0000007c7d717210 */ /* 0x000fe20007ffe0ff */
[C---:B------:R-:W-:Y:S01]  /*6490*/  FFMA R12, R49.reuse, R61, R12 ;  /* 0x0000003d310c7223 */ /* 0x040fe2000000000c */
[----:B------:R-:W-:Y:S01]  /*64a0*/  FFMA R13, R49, R64, R13 ;  /* 0x00000040310d7223 */ /* 0x000fe2000000000d */
[--C-:B------:R-:W-:Y:S01]  /*64b0*/  HADD2.F32 R51, -RZ, R50.reuse.H0_H0 ;  /* 0x20000032ff337230 */ /* 0x100fe20000004100 */
[----:B------:R-:W-:Y:S01]  /*64c0*/  F2FP.SATFINITE.E5M2.F32.PACK_AB_MERGE_C R118, R15, R10, RZ ;  /* 0x0000000a0f76723e */ /* 0x000fe200048060ff */
[----:B------:R-:W-:Y:S02]  /*64d0*/  HADD2.F32 R50, -RZ, R50.H1_H1 ;  /* 0x30000032ff327230 */ /* 0x000fe40000004100 */
[C---:B------:R-:W-:Y:S01]  /*64e0*/  FMUL R14, R46.reuse, R18 ;  /* 0x000000122e0e7220 */ /* 0x040fe20000400000 */
[----:B------:R-:W-:Y:S02]  /*64f0*/  HADD2.F32 R66, -RZ, R65.H1_H1 ;  /* 0x30000041ff427230 */ /* 0x000fe40000004100 */
[C---:B------:R-:W-:Y:S01]  /*6500*/  FMUL R19, R46.reuse, R19 ;  /* 0x000000132e137220 */ /* 0x040fe20000400000 */
[----:B------:R-:W-:Y:S02]  /*6510*/  HADD2.F32 R65, -RZ, R67.H0_H0 ;  /* 0x20000043ff417230 */ /* 0x000fe40000004100 */
[C---:B------:R-:W-:Y:S01]  /*6520*/  FFMA R14, R49.reuse, R63, R14 ;  /* 0x0000003f310e7223 */ /* 0x040fe2000000000e */
[--C-:B------:R-:W-:Y:S02]  /*6530*/  HADD2.F32 R67, -RZ, R69.reuse.H0_H0 ;  /* 0x20000045ff437230 */ /* 0x100fe40000004100 */
[C---:B------:R-:W-:Y:S01]  /*6540*/  FMUL R18, R46.reuse, R22 ;  /* 0x000000162e127220 */ /* 0x040fe20000400000 */
[----:B------:R-:W-:Y:S02]  /*6550*/  HADD2.F32 R70, -RZ, R69.H1_H1 ;  /* 0x30000045ff467230 */ /* 0x000fe40000004100 */
[C---:B------:R-:W-:Y:S01]  /*6560*/  FFMA R19, R49.reuse, R66, R19 ;  /* 0x0000004231137223 */ /* 0x040fe20000000013 */
[----:B------:R-:W-:Y:S02]  /*6570*/  HADD2.F32 R69, -RZ, R71.H0_H0 ;  /* 0x20000047ff457230 */ /* 0x000fe40000004100 */
[C---:B------:R-:W-:Y:S01]  /*6580*/  FMUL R23, R46.reuse, R23 ;  /* 0x000000172e177220 */ /* 0x040fe20000400000 */
[C---:B------:R-:W-:Y:S01]  /*6590*/  FFMA R16, R49.reuse, R65, R16 ;  /* 0x0000004131107223 */ /* 0x040fe20000000010 */
[C---:B------:R-:W-:Y:S01]  /*65a0*/  FFMA R17, R49.reuse, R68, R17 ;  /* 0x0000004431117223 */ /* 0x040fe20000000011 */
[--C-:B------:R-:W-:Y:S02]  /*65b0*/  HADD2.F32 R71, -RZ, R73.reuse.H0_H0 ;  /* 0x20000049ff477230 */ /* 0x100fe40000004100 */
[C---:B------:R-:W-:Y:S01]  /*65c0*/  FFMA R18, R49.reuse, R67, R18 ;  /* 0x0000004331127223 */ /* 0x040fe20000000012 */
[----:B------:R-:W-:Y:S02]  /*65d0*/  HADD2.F32 R74, -RZ, R73.H1_H1 ;  /* 0x30000049ff4a7230 */ /* 0x000fe40000004100 */
[C---:B------:R-:W-:Y:S01]  /*65e0*/  FMUL R22, R46.reuse, R26 ;  /* 0x0000001a2e167220 */ /* 0x040fe20000400000 */
[----:B------:R-:W-:Y:S02]  /*65f0*/  HADD2.F32 R73, -RZ, R75.H0_H0 ;  /* 0x2000004bff497230 */ /* 0x000fe40000004100 */
[C---:B------:R-:W-:Y:S01]  /*6600*/  FFMA R23, R49.reuse, R70, R23 ;  /* 0x0000004631177223 */ /* 0x040fe20000000017 */
[C---:B------:R-:W-:Y:S01]  /*6610*/  FMUL R27, R46.reuse, R27 ;  /* 0x0000001b2e1b7220 */ /* 0x040fe20000400000 */
[C---:B------:R-:W-:Y:S01]  /*6620*/  FFMA R20, R49.reuse, R69, R20 ;  /* 0x0000004531147223 */ /* 0x040fe20000000014 */
[C---:B------:R-:W-:Y:S01]  /*6630*/  FFMA R21, R49.reuse, R72, R21 ;  /* 0x0000004831157223 */ /* 0x040fe20000000015 */
[--C-:B------:R-:W-:Y:S02]  /*6640*/  HADD2.F32 R75, -RZ, R77.reuse.H0_H0 ;  /* 0x2000004dff4b7230 */ /* 0x100fe40000004100 */
[C---:B------:R-:W-:Y:S01]  /*6650*/  FFMA R22, R49.reuse, R71, R22 ;  /* 0x0000004731167223 */ /* 0x040fe20000000016 */
[----:B------:R-:W-:Y:S02]  /*6660*/  HADD2.F32 R78, -RZ, R77.H1_H1 ;  /* 0x3000004dff4e7230 */ /* 0x000fe40000004100 */
[C---:B------:R-:W-:Y:S01]  /*6670*/  FMUL R26, R46.reuse, R30 ;  /* 0x0000001e2e1a7220 */ /* 0x040fe20000400000 */
        /* <DEDUP_REMOVED lines=8> */
[----:B------:R-:W-:Y:S01]  /*6700*/  FFMA R31, R49, R78, R31 ;  /* 0x0000004e311f7223 */ /* 0x000fe2000000001f */
[----:B------:R-:W-:Y:S01]  /*6710*/  FMUL R35, R46, R35 ;  /* 0x000000232e237220 */ /* 0x000fe20000400000 */
[----:B------:R-:W-:Y:S01]  /*6720*/  F2FP.SATFINITE.E5M2.F32.PACK_AB_MERGE_C R119, R19, R14, RZ ;  /* 0x0000000e1377723e */ /* 0x000fe200048060ff */
[C---:B------:R-:W-:Y:S01]  /*6730*/  FFMA R28, R49.reuse, R51, R28 ;  /* 0x00000033311c7223 */ /* 0x040fe2000000001c */
[C---:B------:R-:W-:Y:S01]  /*6740*/  FFMA R29, R49.reuse, R50, R29 ;  /* 0x00000032311d7223 */ /* 0x040fe2000000001d */
[C---:B------:R-:W-:Y:S01]  /*6750*/  FFMA R30, R49.reuse, R77, R30 ;  /* 0x0000004d311e7223 */ /* 0x040fe2000000001e */
[----:B------:R-:W-:Y:S01]  /*6760*/  FFMA R35, R49, R52, R35 ;  /* 0x0000003431237223 */ /* 0x000fe20000000023 */
[----:B------:R-:W-:Y:S02]  /*6770*/  F2FP.SATFINITE.E5M2.F32.PACK_AB_MERGE_C R118, R9, R8, R118 ;  /* 0x000000080976723e */ /* 0x000fe40004806076 */
[----:B------:R-:W-:Y:S02]  /*6780*/  F2FP.SATFINITE.E5M2.F32.PACK_AB_MERGE_C R119, R13, R12, R119 ;  /* 0x0000000c0d77723e */ /* 0x000fe40004806077 */
[----:B------:R-:W-:Y:S02]  /*6790*/  F2FP.SATFINITE.E5M2.F32.PACK_AB_MERGE_C R120, R23, R18, RZ ;  /* 0x000000121778723e */ /* 0x000fe400048060ff */
[----:B------:R-:W-:Y:S01]  /*67a0*/  F2FP.SATFINITE.E5M2.F32.PACK_AB_MERGE_C R121, R27, R22, RZ ;  /* 0x000000161b79723e */ /* 0x000fe200048060ff */
[----:B------:R1:W-:Y:S01]  /*67b0*/  STS.128 [R100+UR49+0x2200], R116 ;  /* 0x0022007464007988 */ /* 0x0003e20008000c31 */
[----:B------:R-:W-:Y:S02]  /*67c0*/  F2FP.SATFINITE.E5M2.F32.PACK_AB_MERGE_C R122, R31, R26, RZ ;  /* 0x0000001a1f7a723e */ /* 0x000fe400048060ff */
[----:B------:R-:W-:Y:S02]  /*67d0*/  F2FP.SATFINITE.E5M2.F32.PACK_AB_MERGE_C R123, R35, R30, RZ ;  /* 0x0000001e237b723e */ /* 0x000fe400048060ff */
[----:B------:R-:W-:Y:S02]  /*67e0*/  F2FP.SATFINITE.E5M2.F32.PACK_AB_MERGE_C R120, R17, R16, R120 ;  /* 0x000000101178723e */ /* 0x000fe40004806078 */
[----:B------:R-:W-:Y:S02]  /*67f0*/  F2FP.SATFINITE.E5M2.F32.PACK_AB_MERGE_C R121, R21, R20, R121 ;  /* 0x000000141579723e */ /* 0x000fe40004806079 */
[----:B------:R-:W-:Y:S02]  /*6800*/  F2FP.SATFINITE.E5M2.F32.PACK_AB_MERGE_C R122, R25, R24, R122 ;  /* 0x00000018197a723e */ /* 0x000fe4000480607a */
[----:B------:R-:W-:Y:S02]  /*6810*/  F2FP.SATFINITE.E5M2.F32.PACK_AB_MERGE_C R123, R29, R28, R123 ;  /* 0x0000001c1d7b723e */ /* 0x000fe4000480607b */
[----:B------:R-:W-:Y:S03]  /*6820*/  LEA R125, R105, UR49, 0x3 ;  /* 0x00000031697d7c11 */ /* 0x000fe6000f8e18ff */
[----:B------:R1:W-:Y:S01]  /*6830*/  STS.128 [R113+0x2200], R120 ;  /* 0x0022007871007388 */ /* 0x0003e20000000c00 */
[----:B------:R-:W-:Y:S01]  /*6840*/  @!PT LDS RZ, [RZ] ;  /* 0x00000000fffff984 */ /* 0x000fe20000000800 */
[----:B------:R-:W-:Y:S01]  /*6850*/  @!PT LDS RZ, [RZ] ;  /* 0x00000000fffff984 */ /* 0x000fe20000000800 */
[----:B------:R-:W-:Y:S01]  /*6860*/  @!PT LDS RZ, [RZ] ;  /* 0x00000000fffff984 */ /* 0x000fe20000000800 */
[----:B------:R-:W-:Y:S01]  /*6870*/  @!PT LDS RZ, [RZ] ;  /* 0x00000000fffff984 */ /* 0x000fe20000000800 */
[----:B------:R2:W-:Y:S07]  /*6880*/  MEMBAR.ALL.CTA ;  /* 0x0000000000007992 */ /* 0x0005ee0000008000 */
[----:B--2---:R-:W2:Y:S02]  /*6890*/  FENCE.VIEW.ASYNC.S ;  /* 0x00000000000073c6 */ /* 0x004ea40000000000 */
[----:B--2---:R-:W-:Y:S06]  /*68a0*/  BAR.SYNC.DEFER_BLOCKING 0x1, 0x80 ;  /* 0x0042000000007b1d */ /* 0x004fec0000010000 */
[----:B------:R-:W-:Y:S05]  /*68b0*/  @P0 BRA `(.L_x_112) ;  /* 0x0000000000380947 */ /* 0x000fea0003800000 */
[----:B------:R-:W-:Y:S02]  /*68c0*/  UIADD3 UR4, UPT, UPT, UR49, 0x2200, URZ ;  /* 0x0000220031047890 */ /* 0x000fe4000fffe0ff */
[----:B------:R-:W-:Y:S01]  /*68d0*/  UIADD3 UR8, UP0, UPT, UR52, 0x680, URZ ;  /* 0x0000068034087890 */ /* 0x000fe2000ff1e0ff */
[----:B------:R-:W-:Y:S01]  /*68e0*/  UMOV UR43, UR36 ;  /* 0x00000024002b7c82 */ /* 0x000fe20008000000 */
[----:B------:R-:W-:Y:S02]  /*68f0*/  UIADD3 UR5, UPT, UPT, UR41, 0x40, URZ ;  /* 0x0000004029057890 */ /* 0x000fe4000fffe0ff */
[----:B------:R-:W-:Y:S01]  /*6900*/  MOV R108, UR4 ;  /* 0x00000004006c7c02 */ /* 0x000fe20008000f00 */
[----:B------:R-:W-:Y:S02]  /*6910*/  UIADD3.X UR9, UPT, UPT, URZ, UR53, URZ, UP0, !UPT ;  /* 0x00000035ff097290 */ /* 0x000fe400087fe4ff */
[----:B------:R-:W-:Y:S01]  /*6920*/  UIADD3 UR4, UPT, UPT, UR49, 0x2a00, URZ ;  /* 0x00002a0031047890 */ /* 0x000fe2000fffe0ff */
[----:B------:R-:W-:Y:S01]  /*6930*/  R2UR UR40, R108 ;  /* 0x000000006c2872ca */ /* 0x000fe200000e0000 */
[----:B------:R-:W-:Y:S01]  /*6940*/  UMOV UR6, UR42 ;  /* 0x0000002a00067c82 */ /* 0x000fe20008000000 */
[----:B------:R-:W-:Y:S11]  /*6950*/  UMOV UR7, UR36 ;  /* 0x0000002400077c82 */ /* 0x000ff60008000000 */
[----:B------:R2:W-:Y:S01]  /*6960*/  UTMASTG.3D [UR40], [UR8] ;  /* 0x00000028080073b5 */ /* 0x0005e20008010000 */
[----:B------:R2:W-:Y:S01]  /*6970*/  UTMASTG.3D [UR4], [UR8] ;  /* 0x00000004080073b5 */ /* 0x0005e20008010000 */
[----:B------:R0:W-:Y:S01]  /*6980*/  UTMACMDFLUSH ;  /* 0x00000000000079b7 */ /* 0x0001e20000000000 */
[----:B--2---:R-:W-:Y:S04]  /*6990*/  DEPBAR.LE SB0, 0x1 ;  /* 0x000080400000791a */ /* 0x004fe80000000000 */
.L_x_112:
[----:B------:R-:W-:Y:S05]  /*69a0*/  BSYNC.RECONVERGENT B0 ;  /* 0x0000000000007941 */ /* 0x000fea0003800200 */
.L_x_111:
[----:B------:R-:W-:Y:S06]  /*69b0*/  BAR.SYNC.DEFER_BLOCKING 0x1, 0x80 ;  /* 0x0042000000007b1d */ /* 0x000fec0000010000 */
[----:B------:R-:W2:Y:S01]  /*69c0*/  @P6 SYNCS.PHASECHK.TRANS64.TRYWAIT P0, [R125+URZ+0x30], R32 ;  /* 0x000030207d0065a7 */ /* 0x000ea200080011ff */
[----:B------:R-:W-:Y:S01]  /*69d0*/  BSSY B1, `(.L_x_113) ;  /* 0x0000020000017945 */ /* 0x000fe20003800000 */
[----:B--2---:R-:W-:Y:S03]  /*69e0*/  @P6 SEL R114, RZ, 0x1, !P0 ;  /* 0x00000001ff726807 */ /* 0x004fe60004000000 */
[----:B------:R-:W-:Y:S05]  /*69f0*/  @!P6 BRA `(.L_x_114) ;  /* 0x000000000074e947 */ /* 0x000fea0003800000 */
[----:B------:R-:W-:Y:S01]  /*6a00*/  ISETP.NE.AND P1, PT, R115, RZ, PT ;  /* 0x000000ff7300720c */ /* 0x000fe20003f25270 */
[----:B------:R-:W-:Y:S01]  /*6a10*/  BSSY B0, `(.L_x_115) ;  /* 0x0000009000007945 */ /* 0x000fe20003800000 */
[----:B------:R-:W-:Y:S11]  /*6a20*/  ISETP.NE.AND P0, PT, R114, RZ, PT ;  /* 0x000000ff7200720c */ /* 0x000ff60003f05270 */
[----:B------:R-:W-:Y:S05]  /*6a30*/  @P1 IMAD R0, R105, 0x1000, R100 ;  /* 0x0000100069001824 */ /* 0x000fea00078e0264 */
[----:B------:R-:W-:Y:S05]  /*6a40*/  @P1 IADD3 R3, PT, PT, R0, UR49, RZ ;  /* 0x0000003100031c10 */ /* 0x000fea000fffe0ff */
[----:B------:R-:W-:Y:S01]  /*6a50*/  @P1 IMAD.IADD R3, R3, 0x1, R124 ;  /* 0x0000000103031824 */ /* 0x000fe200078e027c */
[----:B------:R-:W-:Y:S06]  /*6a60*/  @P0 BRA `(.L_x_116) ;  /* 0x00000000000c0947 */ /* 0x000fec0003800000 */
[----:B------:R-:W-:Y:S04]  /*6a70*/  SHF.L.U32 R2, R104, 0x1f, RZ ;  /* 0x0000001f68027819 */ /* 0x000fe800000006ff */
[----:B------:R-:W2:Y:S02]  /*6a80*/  SYNCS.PHASECHK.TRANS64.TRYWAIT P0, [R125+URZ+0x30], R2 ;  /* 0x000030027d0075a7 */ /* 0x000ea400080011ff */
[----:B--2---:R-:W-:Y:S05]  /*6a90*/  @!P0 BRA `(.L_x_117) ;  /* 0x0000001400f08947 */ /* 0x004fea0003800000 */
.L_x_116:
[----:B------:R-:W-:Y:S05]  /*6aa0*/  BSYNC B0 ;  /* 0x0000000000007941 */ /* 0x000fea0003800000 */
.L_x_115:
[----:B------:R-:W-:Y:S01]  /*6ab0*/  ISETP.NE.AND P0, PT, R115, RZ, PT ;  /* 0x000000ff7300720c */ /* 0x000fe20003f05270 */
[----:B--2---:R-:W-:Y:S02]  /*6ac0*/  VIADD R125, R125, 0x40 ;  /* 0x000000407d7d7836 */ /* 0x004fe40000000000 */
[----:B------:R-:W-:Y:S02]  /*6ad0*/  IMAD.U32 R2, RZ, RZ, UR37 ;  /* 0x00000025ff027e24 */ /* 0x000fe4000f8e00ff */
[----:B------:R-:W-:Y:S03]  /*6ae0*/  VIADD R105, R105, 0x1 ;  /* 0x0000000169697836 */ /* 0x000fe60000000000 */
[----:B------:R-:W-:Y:S05]  /*6af0*/  PRMT R2, R2, 0x654, R125 ;  /* 0x0000065402027816 */ /* 0x000fea000000007d */
[----:B------:R2:W3:Y:S04]  /*6b00*/  @P0 LDS.128 R80, [R0+UR49+0x200] ;  /* 0x0002003100500984 */ /* 0x0004e80008000c00 */
[----:B------:R2:W4:Y:S01]  /*6b10*/  @P0 LDS.128 R84, [R3+0x200] ;  /* 0x0002000003540984 */ /* 0x0005220000000c00 */
        /* <DEDUP_REMOVED lines=11> */
.L_x_114:
[----:B------:R-:W-:Y:S05]  /*6bd0*/  BSYNC B1 ;  /* 0x0000000000017941 */ /* 0x000fea0003800000 */
.L_x_113:
[----:B--2---:R-:W-:Y:S05]  /*6be0*/  VIADD R3, R48, 0x20 ;  /* 0x0000002030037836 */ /* 0x004fea0000000000 */
[----:B------:R-:W-:Y:S04]  /*6bf0*/  SHF.R.U32.HI R3, RZ, 0x15, R3 ;  /* 0x00000015ff037819 */ /* 0x000fe80000011603 */
[----:B------:R-:W-:Y:S11]  /*6c00*/  LOP3.LUT P0, RZ, R3, 0x3, R102, 0x48, !PT ;  /* 0x0000000303ff7812 */ /* 0x000ff60007804866 */
[----:B------:R-:W-:Y:S02]  /*6c10*/  @!UPT UIADD3 URZ, UPT, UPT, URZ, URZ, URZ ;  /* 0x000000fffffff290 */ /* 0x000fe4000fffe0ff */
[----:B------:R-:W-:Y:S05]  /*6c20*/  @!P0 BRA `(.L_x_118) ;  /* 0x0000000000408947 */ /* 0x000fea0003800000 */
[----:B------:R-:W2:Y:S01]  /*6c30*/  LDCU.64 UR8, c[0x4][0x70] ;  /* 0x01000e00ff0877ac */ /* 0x000ea20008000a00 */
[----:B------:R-:W-:Y:S01]  /*6c40*/  MOV R3, 0x0 ;  /* 0x0000000000037802 */ /* 0x000fe20000000f00 */
[----:B------:R-:W-:Y:S02]  /*6c50*/  HFMA2 R12, -RZ, RZ, 0, 5.9604644775390625e-08 ;  /* 0x00000001ff0c7431 */ /* 0x000fe400000001ff */
[----:B------:R-:W-:Y:S02]  /*6c60*/  IMAD.MOV.U32 R8, RZ, RZ, 0x192 ;  /* 0x00000192ff087424 */ /* 0x000fe400078e00ff */
[----:B------:R-:W-:Y:S01]  /*6c70*/  IMAD.MOV.U32 R13, RZ, RZ, RZ ;  /* 0x000000ffff0d7224 */ /* 0x000fe200078e00ff */
[----:B------:R-:W5:Y:S01]  /*6c80*/  LDCU.64 UR6, c[0x4][0x78] ;  /* 0x01000f00ff0677ac */ /* 0x000f620008000a00 */
[----:B------:R-:W1:Y:S01]  /*6c90*/  LDC.64 R2, c[0x4][R3] ;  /* 0x0100000003027b82 */ /* 0x000e620000000a00 */
[----:B------:R-:W3:Y:S01]  /*6ca0*/  LDCU.64 UR4, c[0x4][0x10] ;  /* 0x01000200ff0477ac */ /* 0x000ee20008000a00 */
[----:B--2---:R-:W-:Y:S01]  /*6cb0*/  MOV R5, UR9 ;  /* 0x0000000900057c02 */ /* 0x004fe20008000f00 */
[----:B------:R-:W-:Y:S01]  /*6cc0*/  IMAD.U32 R4, RZ, RZ, UR8 ;  /* 0x00000008ff047e24 */ /* 0x000fe2000f8e00ff */
[----:B-----5:R-:W-:Y:S01]  /*6cd0*/  MOV R7, UR7 ;  /* 0x0000000700077c02 */ /* 0x020fe20008000f00 */
[----:B------:R-:W-:Y:S01]  /*6ce0*/  IMAD.U32 R6, RZ, RZ, UR6 ;  /* 0x00000006ff067e24 */ /* 0x000fe2000f8e00ff */
[----:B---3--:R-:W-:Y:S01]  /*6cf0*/  MOV R11, UR5 ;  /* 0x00000005000b7c02 */ /* 0x008fe20008000f00 */
[----:B------:R-:W-:Y:S02]  /*6d00*/  IMAD.U32 R10, RZ, RZ, UR4 ;  /* 0x00000004ff0a7e24 */ /* 0x000fe4000f8e00ff */
[----:B------:R-:W-:Y:S07]  /*6d10*/  LEPC R20, `(.L_x_118) ;  /* 0x000000001014794e */ /* 0x000fee0000000000 */
[----:B-1--4-:R-:W-:Y:S05]  /*6d20*/  CALL.ABS.NOINC R2 ;  /* 0x0000000002007343 */ /* 0x012fea0003c00000 */
.L_x_118:
[----:B------:R-:W-:Y:S01]  /*6d30*/  ISETP.NE.AND P0, PT, R109, RZ, PT ;  /* 0x000000ff6d00720c */ /* 0x000fe20003f05270 */
[----:B------:R-:W-:Y:S05]  /*6d40*/  WARPSYNC.ALL ;  /* 0x0000000000007948 */ /* 0x000fea0003800000 */
[----:B------:R-:W-:Y:S01]  /*6d50*/  R2UR UR4, R48 ;  /* 0x00000000300472ca */ /* 0x000fe200000e0000 */
[----:B------:R-:W-:Y:S01]  /*6d60*/  BSSY.RECONVERGENT B0, `(.L_x_119) ;  /* 0x000009f000007945 */ /* 0x000fe20003800200 */
[-C--:B---3--:R-:W-:Y:S02]  /*6d70*/  F2FP.F16.E5M2.UNPACK_B R51, R80.reuse ;  /* 0x00000050ff33723e */ /* 0x088fe400020004ff */
[----:B------:R-:W-:Y:S02]  /*6d80*/  F2FP.F16.E5M2.UNPACK_B R80, R80.H1 ;  /* 0x00000050ff50723e */ /* 0x000fe400030004ff */
[-C--:B------:R-:W-:Y:S01]  /*6d90*/  F2FP.F16.E5M2.UNPACK_B R55, R81.reuse ;  /* 0x00000051ff37723e */ /* 0x080fe200020004ff */
[--C-:B------:R-:W-:Y:S01]  /*6da0*/  HADD2.F32 R50, -RZ, R51.reuse.H0_H0 ;  /* 0x20000033ff327230 */ /* 0x100fe20000004100 */
[----:B------:R-:W-:Y:S01]  /*6db0*/  F2FP.F16.E5M2.UNPACK_B R81, R81.H1 ;  /* 0x00000051ff51723e */ /* 0x000fe200030004ff */
[----:B------:R-:W-:Y:S01]  /*6dc0*/  HADD2.F32 R52, -RZ, R51.H1_H1 ;  /* 0x30000033ff347230 */ /* 0x000fe20000004100 */
[-C--:B------:R-:W-:Y:S01]  /*6dd0*/  F2FP.F16.E5M2.UNPACK_B R59, R82.reuse ;  /* 0x00000052ff3b723e */ /* 0x080fe200020004ff */
[--C-:B------:R-:W-:Y:S01]  /*6de0*/  HADD2.F32 R51, -RZ, R80.reuse.H0_H0 ;  /* 0x20000050ff337230 */ /* 0x100fe20000004100 */
[----:B------:R-:W-:Y:S01]  /*6df0*/  F2FP.F16.E5M2.UNPACK_B R82, R82.H1 ;  /* 0x00000052ff52723e */ /* 0x000fe200030004ff */
[----:B------:R-:W2:Y:S01]  /*6e00*/  LDTM.x32 R4, tmem[UR4+0x20] ;  /* 0x00002004000479ee */ /* 0x000ea200082c0000 */
[----:B------:R-:W-:Y:S01]  /*6e10*/  NOP ;  /* 0x0000000000007918 */ /* 0x000fe20000000000 */
[----:B------:R-:W-:Y:S01]  /*6e20*/  IADD3 R111, PT, PT, R111, 0xa0, RZ ;  /* 0x000000a06f6f7810 */ /* 0x000fe20007ffe0ff */
[--C-:B------:R-:W-:Y:S01]  /*6e30*/  HADD2.F32 R53, -RZ, R55.reuse.H0_H0 ;  /* 0x20000037ff357230 */ /* 0x100fe20000004100 */
[----:B------:R-:W-:Y:S01]  /*6e40*/  F2FP.F16.E5M2.UNPACK_B R63, R83 ;  /* 0x00000053ff3f723e */ /* 0x000fe200020004ff */
[----:B------:R-:W-:Y:S01]  /*6e50*/  HADD2.F32 R56, -RZ, R55.H1_H1 ;  /* 0x30000037ff387230 */ /* 0x000fe20000004100 */
[----:B------:R-:W-:Y:S01]  /*6e60*/  LOP3.LUT R111, R111, 0xfefffff8, RZ, 0xc0, !PT ;  /* 0xfefffff86f6f7812 */ /* 0x000fe200078ec0ff */
[--C-:B------:R-:W-:Y:S01]  /*6e70*/  HADD2.F32 R57, -RZ, R59.reuse.H0_H0 ;  /* 0x2000003bff397230 */ /* 0x100fe20000004100 */
[----:B----4-:R-:W-:Y:S01]  /*6e80*/  F2FP.F16.E5M2.UNPACK_B R67, R84 ;  /* 0x00000054ff43723e */ /* 0x010fe200020004ff */
[----:B------:R-:W-:Y:S01]  /*6e90*/  HADD2.F32 R60, -RZ, R59.H1_H1 ;  /* 0x3000003bff3c7230 */ /* 0x000fe20000004100 */
[----:B--2---:R2:W-:Y:S01]  /*6ea0*/  SYNCS.ARRIVE.TRANS64.RED.A1T0 RZ, [R111+URZ], RZ ;  /* 0x000000ff6fff79a7 */ /* 0x0045e200081004ff */
[--C-:B------:R-:W-:Y:S01]  /*6eb0*/  HADD2.F32 R61, -RZ, R63.reuse.H0_H0 ;  /* 0x2000003fff3d7230 */ /* 0x100fe20000004100 */
[----:B------:R-:W-:Y:S01]  /*6ec0*/  F2FP.F16.E5M2.UNPACK_B R71, R85 ;  /* 0x00000055ff47723e */ /* 0x000fe200020004ff */
[----:B------:R-:W-:Y:S01]  /*6ed0*/  HADD2.F32 R64, -RZ, R63.H1_H1 ;  /* 0x3000003fff407230 */ /* 0x000fe20000004100 */
[----:B------:R-:W-:Y:S01]  /*6ee0*/  F2FP.F16.E5M2.UNPACK_B R75, R86 ;  /* 0x00000056ff4b723e */ /* 0x000fe200020004ff */
[--C-:B------:R-:W-:Y:S01]  /*6ef0*/  HADD2.F32 R65, -RZ, R67.reuse.H0_H0 ;  /* 0x20000043ff417230 */ /* 0x100fe20000004100 */
[----:B------:R-:W-:Y:S01]  /*6f00*/  F2FP.F16.E5M2.UNPACK_B R79, R87 ;  /* 0x00000057ff4f723e */ /* 0x000fe200020004ff */
[----:B------:R-:W-:Y:S01]  /*6f10*/  HADD2.F32 R68, -RZ, R67.H1_H1 ;  /* 0x30000043ff447230 */ /* 0x000fe20000004100 */
[----:B------:R-:W-:Y:S01]  /*6f20*/  F2FP.F16.E5M2.UNPACK_B R83, R83.H1 ;  /* 0x00000053ff53723e */ /* 0x000fe200030004ff */
[--C-:B------:R-:W-:Y:S01]  /*6f30*/  HADD2.F32 R69, -RZ, R71.reuse.H0_H0 ;  /* 0x20000047ff457230 */ /* 0x100fe20000004100 */
[----:B------:R-:W-:Y:S01]  /*6f40*/  F2FP.F16.E5M2.UNPACK_B R84, R84.H1 ;  /* 0x00000054ff54723e */ /* 0x000fe200030004ff */
[----:B------:R-:W-:Y:S01]  /*6f50*/  HADD2.F32 R71, -RZ, R71.H1_H1 ;  /* 0x30000047ff477230 */ /* 0x000fe20000004100 */
[----:B------:R-:W-:Y:S01]  /*6f60*/  F2FP.F16.E5M2.UNPACK_B R85, R85.H1 ;  /* 0x00000055ff55723e */ /* 0x000fe200030004ff */
[--C-:B------:R-:W-:Y:S02]  /*6f70*/  HADD2.F32 R73, -RZ, R75.reuse.H0_H0 ;  /* 0x2000004bff497230 */ /* 0x100fe40000004100 */
[C---:B------:R-:W-:Y:S01]  /*6f80*/  FMUL R4, R46.reuse, R4 ;  /* 0x000000042e047220 */ /* 0x040fe20000400000 */
        /* <DEDUP_REMOVED lines=16> */
[--C-:B------:R-:W-:Y:S02]  /*7090*/  HADD2.F32 R77, -RZ, R79.reuse.H0_H0 ;  /* 0x2000004fff4d7230 */ /* 0x100fe40000004100 */
[C---:B------:R-:W-:Y:S01]  /*70a0*/  FMUL R28, R46.reuse, R32 ;  /* 0x000000202e1c7220 */ /* 0x040fe20000400000 */
[C---:B------:R-:W-:Y:S01]  /*70b0*/  FMUL R29, R46.reuse, R33 ;  /* 0x000000212e1d7220 */ /* 0x040fe20000400000 */
[----:B------:R-:W-:Y:S02]  /*70c0*/  HADD2.F32 R54, -RZ, R80.H1_H1 ;  /* 0x30000050ff367230 */ /* 0x000fe40000004100 */
[C---:B------:R-:W-:Y:S01]  /*70d0*/  FMUL R6, R46.reuse, R6 ;  /* 0x000000062e067220 */ /* 0x040fe20000400000 */
[----:B------:R-:W-:Y:S02]  /*70e0*/  HADD2.F32 R80, -RZ, R79.H1_H1 ;  /* 0x3000004fff507230 */ /* 0x000fe40000004100 */
[C---:B------:R-:W-:Y:S01]  /*70f0*/  FMUL R7, R46.reuse, R7 ;  /* 0x000000072e077220 */ /* 0x040fe20000400000 */
[--C-:B------:R-:W-:Y:S02]  /*7100*/  HADD2.F32 R55, -RZ, R81.reuse.H0_H0 ;  /* 0x20000051ff377230 */ /* 0x100fe40000004100 */
[C---:B------:R-:W-:Y:S01]  /*7110*/  FFMA R6, R49.reuse, R51, R6 ;  /* 0x0000003331067223 */ /* 0x040fe20000000006 */
[----:B------:R-:W-:Y:S02]  /*7120*/  HADD2.F32 R58, -RZ, R81.H1_H1 ;  /* 0x30000051ff3a7230 */ /* 0x000fe40000004100 */
[C---:B------:R-:W-:Y:S01]  /*7130*/  FFMA R7, R49.reuse, R54, R7 ;  /* 0x0000003631077223 */ /* 0x040fe20000000007 */
[C---:B------:R-:W-:Y:S01]  /*7140*/  FFMA R8, R49.reuse, R53, R8 ;  /* 0x0000003531087223 */ /* 0x040fe20000000008 */
[----:B------:R-:W-:Y:S01]  /*7150*/  FFMA R9, R49, R56, R9 ;  /* 0x0000003831097223 */ /* 0x000fe20000000009 */
[C---:B------:R-:W-:Y:S01]  /*7160*/  FMUL R10, R46.reuse, R10 ;  /* 0x0000000a2e0a7220 */ /* 0x040fe20000400000 */
[C---:B------:R-:W-:Y:S01]  /*7170*/  FMUL R11, R46.reuse, R11 ;  /* 0x0000000b2e0b7220 */ /* 0x040fe20000400000 */
[--C-:B------:R-:W-:Y:S01]  /*7180*/  HADD2.F32 R59, -RZ, R82.reuse.H0_H0 ;  /* 0x20000052ff3b7230 */ /* 0x100fe20000004100 */
[----:B-1----:R-:W-:Y:S01]  /*7190*/  F2FP.SATFINITE.E5M2.F32.PACK_AB_MERGE_C R116, R7, R6, RZ ;  /* 0x000000060774723e */ /* 0x002fe200048060ff */
[C---:B------:R-:W-:Y:S01]  /*71a0*/  FFMA R10, R49.reuse, R55, R10 ;  /* 0x00000037310a7223 */ /* 0x040fe2000000000a */
[C---:B------:R-:W-:Y:S01]  /*71b0*/  FFMA R11, R49.reuse, R58, R11 ;  /* 0x0000003a310b7223 */ /* 0x040fe2000000000b */
[C---:B------:R-:W-:Y:S01]  /*71c0*/  FFMA R12, R49.reuse, R57, R12 ;  /* 0x00000039310c7223 */ /* 0x040fe2000000000c */
[----:B------:R-:W-:Y:S01]  /*71d0*/  F2FP.F16.E5M2.UNPACK_B R86, R86.H1 ;  /* 0x00000056ff56723e */ /* 0x000fe200030004ff */
[----:B------:R-:W-:Y:S01]  /*71e0*/  FFMA R13, R49, R60, R13 ;  /* 0x0000003c310d7223 */ /* 0x000fe2000000000d */
[----:B------:R-:W-:Y:S01]  /*71f0*/  F2FP.SATFINITE.E5M2.F32.PACK_AB_MERGE_C R116, R5, R4, R116 ;  /* 0x000000040574723e */ /* 0x000fe20004806074 */
[----:B------:R-:W-:Y:S01]  /*7200*/  HADD2.F32 R62, -RZ, R82.H1_H1 ;  /* 0x30000052ff3e7230 */ /* 0x000fe20000004100 */
[----:B------:R-:W-:Y:S01]  /*7210*/  F2FP.SATFINITE.E5M2.F32.PACK_AB_MERGE_C R117, R11, R10, RZ ;  /* 0x0000000a0b75723e */ /* 0x000fe200048060ff */
[C---:B------:R-:W-:Y:S01]  /*7220*/  FMUL R14, R46.reuse, R14 ;  /* 0x0000000e2e0e7220 */ /* 0x040fe20000400000 */
[C---:B------:R-:W-:Y:S01]  /*7230*/  FMUL R15, R46.reuse, R15 ;  /* 0x0000000f2e0f7220 */ /* 0x040fe20000400000 */
[--C-:B------:R-:W-:Y:S01]  /*7240*/  HADD2.F32 R63, -RZ, R83.reuse.H0_H0 ;  /* 0x20000053ff3f7230 */ /* 0x100fe20000004100 */
[----:B------:R-:W-:Y:S01]  /*7250*/  F2FP.SATFINITE.E5M2.F32.PACK_AB_MERGE_C R117, R9, R8, R117 ;  /* 0x000000080975723e */ /* 0x000fe20004806075 */
[C---:B------:R-:W-:Y:S01]  /*7260*/  FFMA R14, R49.reuse, R59, R14 ;  /* 0x0000003b310e7223 */ /* 0x040fe2000000000e */
[C---:B------:R-:W-:Y:S01]  /*7270*/  FFMA R15, R49.reuse, R62, R15 ;  /* 0x0000003e310f7223 */ /* 0x040fe2000000000f */
[C---:B------:R-:W-:Y:S01]  /*7280*/  FFMA R16, R49.reuse, R61, R16 ;  /* 0x0000003d31107223 */ /* 0x040fe20000000010 */
[C---:B------:R-:W-:Y:S01]  /*7290*/  FFMA R17, R49.reuse, R64, R17 ;  /* 0x0000004031117223 */ /* 0x040fe20000000011 */
[----:B------:R-:W-:Y:S02]  /*72a0*/  HADD2.F32 R66, -RZ, R83.H1_H1 ;  /* 0x30000053ff427230 */ /* 0x000fe40000004100 */
[C---:B------:R-:W-:Y:S01]  /*72b0*/  FMUL R18, R46.reuse, R18 ;  /* 0x000000122e127220 */ /* 0x040fe20000400000 */
[C---:B------:R-:W-:Y:S01]  /*72c0*/  FMUL R19, R46.reuse, R19 ;  /* 0x000000132e137220 */ /* 0x040fe20000400000 */
[--C-:B------:R-:W-:Y:S02]  /*72d0*/  HADD2.F32 R67, -RZ, R84.reuse.H0_H0 ;  /* 0x20000054ff437230 */ /* 0x100fe40000004100 */
[C---:B------:R-:W-:Y:S01]  /*72e0*/  FMUL R22, R46.reuse, R22 ;  /* 0x000000162e167220 */ /* 0x040fe20000400000 */
[C---:B------:R-:W-:Y:S01]  /*72f0*/  FFMA R18, R49.reuse, R63, R18 ;  /* 0x0000003f31127223 */ /* 0x040fe20000000012 */
[----:B------:R-:W-:Y:S02]  /*7300*/  HADD2.F32 R70, -RZ, R84.H1_H1 ;  /* 0x30000054ff467230 */ /* 0x000fe40000004100 */
        /* <DEDUP_REMOVED lines=11> */
[----:B------:R-:W-:Y:S01]  /*73c0*/  F2FP.F16.E5M2.UNPACK_B R87, R87.H1 ;  /* 0x00000057ff57723e */ /* 0x000fe200030004ff */
        /* <DEDUP_REMOVED lines=16> */
[----:B------:R-:W-:Y:S01]  /*74d0*/  FFMA R28, R49, R77, R28 ;  /* 0x0000004d311c7223 */ /* 0x000fe2000000001c */
[----:B------:R-:W-:Y:S01]  /*74e0*/  F2FP.SATFINITE.E5M2.F32.PACK_AB_MERGE_C R119, R19, R18, RZ ;  /* 0x000000121377723e */ /* 0x000fe200048060ff */
        /* <DEDUP_REMOVED lines=14> */
[----:B--2---:R-:W-:Y:S03]  /*75d0*/  IADD3 R111, PT, PT, R44, 0x1, RZ ;  /* 0x000000012c6f7810 */ /* 0x004fe60007ffe0ff */
        /* <DEDUP_REMOVED lines=9> */
[----:B------:R-:W-:Y:S02]  /*7670*/  UIADD3 UR12, UP0, UPT, UR52, 0x680, URZ ;  /* 0x00000680340c7890 */ /* 0x000fe4000ff1e0ff */
[----:B------:R-:W-:Y:S02]  /*7680*/  UIADD3 UR9, UPT, UPT, UR41, 0x20, URZ ;  /* 0x0000002029097890 */ /* 0x000fe4000fffe0ff */
[----:B------:R-:W-:Y:S02]  /*7690*/  UIADD3 UR8, UPT, UPT, UR49, 0x3200, URZ ;  /* 0x0000320031087890 */ /* 0x000fe4000fffe0ff */
[----:B------:R-:W-:Y:S01]  /*76a0*/  UIADD3.X UR13, UPT, UPT, URZ, UR53, URZ, UP0, !UPT ;  /* 0x00000035ff0d7290 */ /* 0x000fe200087fe4ff */
[----:B------:R-:W-:Y:S01]  /*76b0*/  UMOV UR10, UR42 ;  /* 0x0000002a000a7c82 */ /* 0x000fe20008000000 */
[----:B------:R-:W-:Y:S01]  /*76c0*/  UMOV UR11, UR36 ;  /* 0x00000024000b7c82 */ /* 0x000fe20008000000 */
[----:B------:R-:W-:Y:S02]  /*76d0*/  UIADD3 UR5, UPT, UPT, UR41, 0x60, URZ ;  /* 0x0000006029057890 */ /* 0x000fe4000fffe0ff */
[----:B------:R-:W-:Y:S01]  /*76e0*/  UIADD3 UR4, UPT, UPT, UR49, 0x3a00, URZ ;  /* 0x00003a0031047890 */ /* 0x000fe2000fffe0ff */
[----:B------:R-:W-:Y:S03]  /*76f0*/  UMOV UR6, UR42 ;  /* 0x0000002a00067c82 */ /* 0x000fe60008000000 */
[----:B------:R2:W-:Y:S01]  /*7700*/  UTMASTG.3D [UR8], [UR12] ;  /* 0x000000080c0073b5 */ /* 0x0005e20008010000 */
[----:B------:R-:W-:Y:S04]  /*7710*/  UMOV UR7, UR36 ;  /* 0x0000002400077c82 */ /* 0x000fe80008000000 */
[----:B------:R2:W-:Y:S01]  /*7720*/  UTMASTG.3D [UR4], [UR12] ;  /* 0x000000040c0073b5 */ /* 0x0005e20008010000 */
[----:B------:R0:W-:Y:S01]  /*7730*/  UTMACMDFLUSH ;  /* 0x00000000000079b7 */ /* 0x0001e20000000000 */
[----:B--2---:R-:W-:Y:S04]  /*7740*/  DEPBAR.LE SB0, 0x1 ;  /* 0x000080400000791a */ /* 0x004fe80000000000 */
.L_x_120:
[----:B------:R-:W-:Y:S05]  /*7750*/  BSYNC.RECONVERGENT B0 ;  /* 0x0000000000007941 */ /* 0x000fea0003800200 */
.L_x_119:
[----:B------:R-:W-:Y:S01]  /*7760*/  BAR.SYNC.DEFER_BLOCKING 0x1, 0x80 ;  /* 0x0042000000007b1d */ /* 0x000fe20000010000 */
[----:B------:R-:W-:Y:S01]  /*7770*/  ISETP.NE.AND P2, PT, R110, RZ, PT ;  /* 0x000000ff6e00720c */ /* 0x000fe20003f45270 */
[----:B------:R-:W-:Y:S01]  /*7780*/  IMAD.IADD R20, R43, 0x1, R94 ;  /* 0x000000012b147824 */ /* 0x000fe200078e025e */
[----:B------:R-:W-:Y:S01]  /*7790*/  ISETP.NE.AND P0, PT, R112, 0x2, PT ;  /* 0x000000027000780c */ /* 0x000fe20003f05270 */
[----:B------:R-:W-:Y:S01]  /*77a0*/  IMAD.IADD R21, R45, 0x1, R96 ;  /* 0x000000012d157824 */ /* 0x000fe200078e0260 */
[----:B------:R-:W-:Y:S02]  /*77b0*/  ISETP.NE.AND P1, PT, R111, 0x4, PT ;  /* 0x000000046f00780c */ /* 0x000fe40003f25270 */
[----:B------:R-:W-:Y:S02]  /*77c0*/  SEL R3, RZ, 0x1, P0 ;  /* 0x00000001ff037807 */ /* 0x000fe40000000000 */
[----:B------:R-:W-:Y:S02]  /*77d0*/  SEL R0, RZ, 0x1, P1 ;  /* 0x00000001ff007807 */ /* 0x000fe40000800000 */
[----:B------:R-:W-:Y:S02]  /*77e0*/  LOP3.LUT R106, R106, R3, RZ, 0x3c, !PT ;  /* 0x000000036a6a7212 */ /* 0x000fe400078e3cff */
[----:B------:R-:W-:Y:S02]  /*77f0*/  LOP3.LUT R107, R107, R0, RZ, 0x3c, !PT ;  /* 0x000000006b6b7212 */ /* 0x000fe400078e3cff */
[----:B------:R-:W-:Y:S02]  /*7800*/  @P2 R2UR UR36, R103 ;  /* 0x00000000672422ca */ /* 0x000fe400000e0000 */
[----:B------:R-:W-:Y:S02]  /*7810*/  SEL R112, R112, RZ, P0 ;  /* 0x000000ff70707207 */ /* 0x000fe40000000000 */
[----:B------:R-:W-:Y:S01]  /*7820*/  SEL R44, R111, RZ, P1 ;  /* 0x000000ff6f2c7207 */ /* 0x000fe20000800000 */
[----:B------:R-:W-:Y:S10]  /*7830*/  @P2 BRA `(.L_x_121) ;  /* 0xffffffd400dc2947 */ /* 0x000ff4000383ffff */
[----:B------:R-:W-:Y:S05]  /*7840*/  EXIT ;  /* 0x000000000000794d */ /* 0x000fea0003800000 */
.L_x_24:
[----:B--2---:R2:W4:Y:S02]  /*7850*/  SYNCS.PHASECHK.TRANS64.TRYWAIT P0, [R3+URZ+0xd0], R2 ;  /* 0x0000d002030075a7 */ /* 0x00452400080011ff */
[----:B----4-:R-:W-:Y:S05]  /*7860*/  @!P0 NANOSLEEP.SYNCS 0x989680 ;  /* 0x009896800000895d */ /* 0x010fea0003900000 */
[----:B------:R-:W4:Y:S02]  /*7870*/  @!P0 SYNCS.PHASECHK.TRANS64 P0, [R3+URZ+0xd0], R2 ;  /* 0x0000d002030085a7 */ /* 0x000f2400080010ff */
[----:B----4-:R-:W-:Y:S05]  /*7880*/  @!P0 BRA `(.L_x_24) ;  /* 0xfffffffc00f08947 */ /* 0x010fea000383ffff */
[----:B------:R-:W-:Y:S05]  /*7890*/  BRA `(.L_x_122) ;  /* 0xffffff9c00c47947 */ /* 0x000fea000383ffff */
.L_x_27:
[----:B-1----:R-:W-:-:S07]  /*78a0*/  MOV R2, UR33 ;  /* 0x0000002100027c02 */ /* 0x002fce0008000f00 */
.L_x_123:
[----:B-1----:R1:W2:Y:S02]  /*78b0*/  SYNCS.PHASECHK.TRANS64.TRYWAIT P0, [R2+URZ+0x18], R5 ;  /* 0x00001805020075a7 */ /* 0x0022a400080011ff */
[----:B--2---:R-:W-:Y:S05]  /*78c0*/  @!P0 NANOSLEEP.SYNCS 0x989680 ;  /* 0x009896800000895d */ /* 0x004fea0003900000 */
[----:B------:R-:W2:Y:S02]  /*78d0*/  @!P0 SYNCS.PHASECHK.TRANS64 P0, [R2+URZ+0x18], R5 ;  /* 0x00001805020085a7 */ /* 0x000ea400080010ff */
[----:B--2---:R-:W-:Y:S05]  /*78e0*/  @!P0 BRA `(.L_x_123) ;  /* 0xfffffffc00f08947 */ /* 0x004fea000383ffff */
[----:B------:R-:W-:Y:S05]  /*78f0*/  BRA `(.L_x_26) ;  /* 0xffffffa000287947 */ /* 0x000fea000383ffff */
.L_x_34:
[----:B-1----:R-:W-:-:S07]  /*7900*/  MOV R2, UR17 ;  /* 0x0000001100027c02 */ /* 0x002fce0008000f00 */
.L_x_124:
[----:B-1----:R1:W2:Y:S02]  /*7910*/  SYNCS.PHASECHK.TRANS64.TRYWAIT P0, [R2+URZ+0x18], R5 ;  /* 0x00001805020075a7 */ /* 0x0022a400080011ff */
[----:B--2---:R-:W-:Y:S05]  /*7920*/  @!P0 NANOSLEEP.SYNCS 0x989680 ;  /* 0x009896800000895d */ /* 0x004fea0003900000 */
[----:B------:R-:W2:Y:S02]  /*7930*/  @!P0 SYNCS.PHASECHK.TRANS64 P0, [R2+URZ+0x18], R5 ;  /* 0x00001805020085a7 */ /* 0x000ea400080010ff */
[----:B--2---:R-:W-:Y:S05]  /*7940*/  @!P0 BRA `(.L_x_124) ;  /* 0xfffffffc00f08947 */ /* 0x004fea000383ffff */
[----:B------:R-:W-:Y:S05]  /*7950*/  BRA `(.L_x_33) ;  /* 0xffffffa000e07947 */ /* 0x000fea000383ffff */
.L_x_39:
[----:B-1----:R1:W2:Y:S02]  /*7960*/  SYNCS.PHASECHK.TRANS64.TRYWAIT P0, [R2+URZ+0x60], R3 ;  /* 0x00006003020075a7 */ /* 0x0022a400080011ff */
[----:B--2---:R-:W-:Y:S05]  /*7970*/  @!P0 NANOSLEEP.SYNCS 0x989680 ;  /* 0x009896800000895d */ /* 0x004fea0003900000 */
[----:B------:R-:W2:Y:S02]  /*7980*/  @!P0 SYNCS.PHASECHK.TRANS64 P0, [R2+URZ+0x60], R3 ;  /* 0x00006003020085a7 */ /* 0x000ea400080010ff */
[----:B--2---:R-:W-:Y:S05]  /*7990*/  @!P0 BRA `(.L_x_39) ;  /* 0xfffffffc00f08947 */ /* 0x004fea000383ffff */
[----:B------:R-:W-:Y:S05]  /*79a0*/  BRA `(.L_x_125) ;  /* 0xffffffa400807947 */ /* 0x000fea000383ffff */
.L_x_43:
[----:B---3--:R-:W-:-:S07]  /*79b0*/  MOV R0, UR4 ;  /* 0x0000000400007c02 */ /* 0x008fce0008000f00 */
.L_x_126:
[----:B-1----:R1:W2:Y:S02]  /*79c0*/  SYNCS.PHASECHK.TRANS64.TRYWAIT P0, [R0+URZ], R3 ;  /* 0x00000003000075a7 */ /* 0x0022a400080011ff */
[----:B--2---:R-:W-:Y:S05]  /*79d0*/  @!P0 NANOSLEEP.SYNCS 0x989680 ;  /* 0x009896800000895d */ /* 0x004fea0003900000 */
[----:B------:R-:W2:Y:S02]  /*79e0*/  @!P0 SYNCS.PHASECHK.TRANS64 P0, [R0+URZ], R3 ;  /* 0x00000003000085a7 */ /* 0x000ea400080010ff */
[----:B--2---:R-:W-:Y:S05]  /*79f0*/  @!P0 BRA `(.L_x_126) ;  /* 0xfffffffc00f08947 */ /* 0x004fea000383ffff */
[----:B------:R-:W-:Y:S05]  /*7a00*/  BRA `(.L_x_127) ;  /* 0xffffffa800f07947 */ /* 0x000fea000383ffff */
.L_x_44:
[----:B---3--:R-:W-:-:S07]  /*7a10*/  MOV R0, UR4 ;  /* 0x0000000400007c02 */ /* 0x008fce0008000f00 */
.L_x_128:
[----:B-1----:R1:W2:Y:S02]  /*7a20*/  SYNCS.PHASECHK.TRANS64.TRYWAIT P0, [R0+URZ], R3 ;  /* 0x00000003000075a7 */ /* 0x0022a400080011ff */
[----:B--2---:R-:W-:Y:S05]  /*7a30*/  @!P0 NANOSLEEP.SYNCS 0x989680 ;  /* 0x009896800000895d */ /* 0x004fea0003900000 */
[----:B------:R-:W2:Y:S02]  /*7a40*/  @!P0 SYNCS.PHASECHK.TRANS64 P0, [R0+URZ], R3 ;  /* 0x00000003000085a7 */ /* 0x000ea400080010ff */
[----:B--2---:R-:W-:Y:S05]  /*7a50*/  @!P0 BRA `(.L_x_128) ;  /* 0xfffffffc00f08947 */ /* 0x004fea000383ffff */
[----:B------:R-:W-:Y:S05]  /*7a60*/  BRA `(.L_x_129) ;  /* 0xffffffa800fc7947 */ /* 0x000fea000383ffff */
.L_x_47:
[----:B-1----:R1:W2:Y:S02]  /*7a70*/  SYNCS.PHASECHK.TRANS64.TRYWAIT P0, [R0+URZ+0xc0], R5 ;  /* 0x0000c005000075a7 */ /* 0x0022a400080011ff */
[----:B--2---:R-:W-:Y:S05]  /*7a80*/  @!P0 NANOSLEEP.SYNCS 0x989680 ;  /* 0x009896800000895d */ /* 0x004fea0003900000 */
[----:B------:R-:W2:Y:S02]  /*7a90*/  @!P0 SYNCS.PHASECHK.TRANS64 P0, [R0+URZ+0xc0], R5 ;  /* 0x0000c005000085a7 */ /* 0x000ea400080010ff */
[----:B--2---:R-:W-:Y:S05]  /*7aa0*/  @!P0 BRA `(.L_x_47) ;  /* 0xfffffffc00f08947 */ /* 0x004fea000383ffff */
[----:B------:R-:W-:Y:S05]  /*7ab0*/  BRA `(.L_x_130) ;  /* 0xffffffac005c7947 */ /* 0x000fea000383ffff */
.L_x_48:
[----:B------:R-:W-:-:S07]  /*7ac0*/  MOV R0, UR5 ;  /* 0x0000000500007c02 */ /* 0x000fce0008000f00 */
.L_x_131:
[----:B-1----:R1:W2:Y:S02]  /*7ad0*/  SYNCS.PHASECHK.TRANS64.TRYWAIT P0, [R0+URZ+0x70], R7 ;  /* 0x00007007000075a7 */ /* 0x0022a400080011ff */
[----:B--2---:R-:W-:Y:S05]  /*7ae0*/  @!P0 NANOSLEEP.SYNCS 0x989680 ;  /* 0x009896800000895d */ /* 0x004fea0003900000 */
[----:B------:R-:W2:Y:S02]  /*7af0*/  @!P0 SYNCS.PHASECHK.TRANS64 P0, [R0+URZ+0x70], R7 ;  /* 0x00007007000085a7 */ /* 0x000ea400080010ff */
[----:B--2---:R-:W-:Y:S05]  /*7b00*/  @!P0 BRA `(.L_x_131) ;  /* 0xfffffffc00f08947 */ /* 0x004fea000383ffff */
[----:B------:R-:W-:Y:S05]  /*7b10*/  BRA `(.L_x_132) ;  /* 0xffffffac006c7947 */ /* 0x000fea000383ffff */
.L_x_49:
[----:B-1----:R1:W2:Y:S02]  /*7b20*/  SYNCS.PHASECHK.TRANS64.TRYWAIT P1, [R0+URZ+0x60], R5 ;  /* 0x00006005000075a7 */ /* 0x0022a400080211ff */
[----:B--2---:R-:W-:Y:S05]  /*7b30*/  @!P1 NANOSLEEP.SYNCS 0x989680 ;  /* 0x009896800000995d */ /* 0x004fea0003900000 */
[----:B------:R-:W2:Y:S02]  /*7b40*/  @!P1 SYNCS.PHASECHK.TRANS64 P1, [R0+URZ+0x60], R5 ;  /* 0x00006005000095a7 */ /* 0x000ea400080210ff */
[----:B--2---:R-:W-:Y:S05]  /*7b50*/  @!P1 BRA `(.L_x_49) ;  /* 0xfffffffc00f09947 */ /* 0x004fea000383ffff */
[----:B------:R-:W-:Y:S05]  /*7b60*/  BRA `(.L_x_133) ;  /* 0xffffffac009c7947 */ /* 0x000fea000383ffff */
.L_x_52:
[----:B------:R-:W-:-:S07]  /*7b70*/  MOV R0, UR5 ;  /* 0x0000000500007c02 */ /* 0x000fce0008000f00 */
.L_x_134:
[----:B-1----:R1:W2:Y:S02]  /*7b80*/  SYNCS.PHASECHK.TRANS64.TRYWAIT P0, [R0+URZ+0x70], R3 ;  /* 0x00007003000075a7 */ /* 0x0022a400080011ff */
[----:B--2---:R-:W-:Y:S05]  /*7b90*/  @!P0 NANOSLEEP.SYNCS 0x989680 ;  /* 0x009896800000895d */ /* 0x004fea0003900000 */
[----:B------:R-:W2:Y:S02]  /*7ba0*/  @!P0 SYNCS.PHASECHK.TRANS64 P0, [R0+URZ+0x70], R3 ;  /* 0x00007003000085a7 */ /* 0x000ea400080010ff */
[----:B--2---:R-:W-:Y:S05]  /*7bb0*/  @!P0 BRA `(.L_x_134) ;  /* 0xfffffffc00f08947 */ /* 0x004fea000383ffff */
[----:B------:R-:W-:Y:S05]  /*7bc0*/  BRA `(.L_x_51) ;  /* 0xffffffac00f07947 */ /* 0x000fea000383ffff */
.L_x_61:
[----:B-1----:R-:W-:-:S04]  /*7bd0*/  MOV R4, UR6 ;  /* 0x0000000600047c02 */ /* 0x002fc80008000f00 */
[----:B------:R1:W2:Y:S03]  /*7be0*/  SYNCS.PHASECHK.TRANS64.TRYWAIT P0, [R4+URZ+0x8], R5 ;  /* 0x00000805040075a7 */ /* 0x0002a600080011ff */
[----:B--2---:R-:W-:Y:S05]  /*7bf0*/  @!P0 NANOSLEEP.SYNCS 0x989680 ;  /* 0x009896800000895d */ /* 0x004fea0003900000 */
[----:B------:R-:W2:Y:S02]  /*7c00*/  @!P0 SYNCS.PHASECHK.TRANS64 P0, [R4+URZ+0x8], R5 ;  /* 0x00000805040085a7 */ /* 0x000ea400080010ff */
[----:B--2---:R-:W-:Y:S05]  /*7c10*/  @!P0 BRA `(.L_x_61) ;  /* 0xfffffffc00ec8947 */ /* 0x004fea000383ffff */
[----:B------:R-:W-:Y:S05]  /*7c20*/  BRA `(.L_x_60) ;  /* 0xffffffb000a47947 */ /* 0x000fea000383ffff */
.L_x_63:
[----:B------:R-:W-:Y:S01]  /*7c30*/  BSSY B0, `(.L_x_135) ;  /* 0x0000006000007945 */ /* 0x000fe20003800000 */
[----:B------:R-:W-:-:S07]  /*7c40*/  MOV R15, 0xffffffff ;  /* 0xffffffff000f7802 */ /* 0x000fce0000000f00 */
[----:B-1---5:R-:W-:Y:S05]  /*7c50*/  WARPSYNC.COLLECTIVE R15, `(.L_x_136) ;  /* 0x000000000f0c7348 */ /* 0x022fea0003c00000 */
[----:B------:R-:W-:Y:S02]  /*7c60*/  ELECT P6, UR79, PT ;  /* 0x00000000004f782f */ /* 0x000fe400038c0000 */
[----:B------:R-:W-:Y:S01]  /*7c70*/  MOV R14, UR79 ;  /* 0x0000004f000e7c02 */ /* 0x000fe20008000f00 */
[----:B-1---5:R-:W-:Y:S10]  /*7c80*/  ENDCOLLECTIVE ;  /* 0x000000000000791b */ /* 0x022ff40003800000 */
.L_x_136:
[----:B------:R-:W-:Y:S05]  /*7c90*/  BSYNC B0 ;  /* 0x0000000000007941 */ /* 0x000fea0003800000 */
.L_x_135:
[----:B------:R-:W-:Y:S05]  /*7ca0*/  BRA `(.L_x_137) ;  /* 0xffffffb000d47947 */ /* 0x000fea000383ffff */
.L_x_65:
[----:B-1----:R-:W-:-:S04]  /*7cb0*/  MOV R2, UR6 ;  /* 0x0000000600027c02 */ /* 0x002fc80008000f00 */
[----:B------:R1:W2:Y:S03]  /*7cc0*/  SYNCS.PHASECHK.TRANS64.TRYWAIT P0, [R2+URZ+0x8], R3 ;  /* 0x00000803020075a7 */ /* 0x0002a600080011ff */
[----:B--2---:R-:W-:Y:S05]  /*7cd0*/  @!P0 NANOSLEEP.SYNCS 0x989680 ;  /* 0x009896800000895d */ /* 0x004fea0003900000 */
[----:B------:R-:W2:Y:S02]  /*7ce0*/  @!P0 SYNCS.PHASECHK.TRANS64 P0, [R2+URZ+0x8], R3 ;  /* 0x00000803020085a7 */ /* 0x000ea400080010ff */
[----:B--2---:R-:W-:Y:S05]  /*7cf0*/  @!P0 BRA `(.L_x_65) ;  /* 0xfffffffc00ec8947 */ /* 0x004fea000383ffff */
[----:B------:R-:W-:Y:S05]  /*7d00*/  BRA `(.L_x_64) ;  /* 0xffffffb000d87947 */ /* 0x000fea000383ffff */
.L_x_66:
[----:B-1----:R1:W2:Y:S02]  /*7d10*/  SYNCS.PHASECHK.TRANS64.TRYWAIT P0, [R0+URZ+0x60], R5 ;  /* 0x00006005000075a7 */ /* 0x0022a400080011ff */
[----:B--2---:R-:W-:Y:S05]  /*7d20*/  @!P0 NANOSLEEP.SYNCS 0x989680 ;  /* 0x009896800000895d */ /* 0x004fea0003900000 */
[----:B------:R-:W2:Y:S02]  /*7d30*/  @!P0 SYNCS.PHASECHK.TRANS64 P0, [R0+URZ+0x60], R5 ;  /* 0x00006005000085a7 */ /* 0x000ea400080010ff */
[----:B--2---:R-:W-:Y:S05]  /*7d40*/  @!P0 BRA `(.L_x_66) ;  /* 0xfffffffc00f08947 */ /* 0x004fea000383ffff */
[----:B------:R-:W-:Y:S05]  /*7d50*/  BRA `(.L_x_138) ;  /* 0xffffffb400b47947 */ /* 0x000fea000383ffff */
.L_x_68:
[----:B------:R-:W-:-:S07]  /*7d60*/  MOV R0, UR10 ;  /* 0x0000000a00007c02 */ /* 0x000fce0008000f00 */
.L_x_139:
[----:B-1----:R1:W2:Y:S02]  /*7d70*/  SYNCS.PHASECHK.TRANS64.TRYWAIT P0, [R0+URZ+0xa0], R5 ;  /* 0x0000a005000075a7 */ /* 0x0022a400080011ff */
[----:B--2---:R-:W-:Y:S05]  /*7d80*/  @!P0 NANOSLEEP.SYNCS 0x989680 ;  /* 0x009896800000895d */ /* 0x004fea0003900000 */
[----:B------:R-:W2:Y:S02]  /*7d90*/  @!P0 SYNCS.PHASECHK.TRANS64 P0, [R0+URZ+0xa0], R5 ;  /* 0x0000a005000085a7 */ /* 0x000ea400080010ff */
[----:B--2---:R-:W-:Y:S05]  /*7da0*/  @!P0 BRA `(.L_x_139) ;  /* 0xfffffffc00f08947 */ /* 0x004fea000383ffff */
[----:B------:R-:W-:Y:S05]  /*7db0*/  BRA `(.L_x_140) ;  /* 0xffffffb800007947 */ /* 0x000fea000383ffff */
.L_x_71:
[----:B------:R-:W-:Y:S07]  /*7dc0*/  MOV R0, UR9 ;  /* 0x0000000900007c02 */ /* 0x000fee0008000f00 */
.L_x_141:
[----:B-1----:R1:W2:Y:S02]  /*7dd0*/  SYNCS.PHASECHK.TRANS64.TRYWAIT P0, [R0+URZ], R5 ;  /* 0x00000005000075a7 */ /* 0x0022a400080011ff */
[----:B--2---:R-:W-:Y:S05]  /*7de0*/  @!P0 NANOSLEEP.SYNCS 0x989680 ;  /* 0x009896800000895d */ /* 0x004fea0003900000 */
[----:B------:R-:W2:Y:S02]  /*7df0*/  @!P0 SYNCS.PHASECHK.TRANS64 P0, [R0+URZ], R5 ;  /* 0x00000005000085a7 */ /* 0x000ea400080010ff */
[----:B--2---:R-:W-:Y:S05]  /*7e00*/  @!P0 BRA `(.L_x_141) ;  /* 0xfffffffc00f08947 */ /* 0x004fea000383ffff */
[----:B------:R-:W-:Y:S05]  /*7e10*/  BRA `(.L_x_70) ;  /* 0xffffffb800147947 */ /* 0x000fea000383ffff */
.L_x_75:
[----:B-1----:R-:W-:-:S07]  /*7e20*/  MOV R0, UR7 ;  /* 0x0000000700007c02 */ /* 0x002fce0008000f00 */
.L_x_142:
[----:B-1----:R1:W2:Y:S02]  /*7e30*/  SYNCS.PHASECHK.TRANS64.TRYWAIT P0, [R0+URZ], R3 ;  /* 0x00000003000075a7 */ /* 0x0022a400080011ff */
[----:B--2---:R-:W-:Y:S05]  /*7e40*/  @!P0 NANOSLEEP.SYNCS 0x989680 ;  /* 0x009896800000895d */ /* 0x004fea0003900000 */
[----:B------:R-:W2:Y:S02]  /*7e50*/  @!P0 SYNCS.PHASECHK.TRANS64 P0, [R0+URZ], R3 ;  /* 0x00000003000085a7 */ /* 0x000ea400080010ff */
[----:B--2---:R-:W-:Y:S05]  /*7e60*/  @!P0 BRA `(.L_x_142) ;  /* 0xfffffffc00f08947 */ /* 0x004fea000383ffff */
[----:B------:R-:W-:Y:S05]  /*7e70*/  BRA `(.L_x_143) ;  /* 0xffffffb800e07947 */ /* 0x000fea000383ffff */
.L_x_76:
[----:B------:R-:W-:-:S07]  /*7e80*/  MOV R0, UR7 ;  /* 0x0000000700007c02 */ /* 0x000fce0008000f00 */
.L_x_144:
[----:B-1----:R1:W2:Y:S02]  /*7e90*/  SYNCS.PHASECHK.TRANS64.TRYWAIT P0, [R0+URZ], R3 ;  /* 0x00000003000075a7 */ /* 0x0022a400080011ff */
[----:B--2---:R-:W-:Y:S05]  /*7ea0*/  @!P0 NANOSLEEP.SYNCS 0x989680 ;  /* 0x009896800000895d */ /* 0x004fea0003900000 */
[----:B------:R-:W2:Y:S02]  /*7eb0*/  @!P0 SYNCS.PHASECHK.TRANS64 P0, [R0+URZ], R3 ;  /* 0x00000003000085a7 */ /* 0x000ea400080010ff */
[----:B--2---:R-:W-:Y:S05]  /*7ec0*/  @!P0 BRA `(.L_x_144) ;  /* 0xfffffffc00f08947 */ /* 0x004fea000383ffff */
[----:B------:R-:W-:Y:S05]  /*7ed0*/  BRA `(.L_x_145) ;  /* 0xffffffb800ec7947 */ /* 0x000fea000383ffff */
.L_x_77:
[----:B------:R-:W-:-:S07]  /*7ee0*/  MOV R0, UR7 ;  /* 0x0000000700007c02 */ /* 0x000fce0008000f00 */
.L_x_146:
[----:B-1----:R1:W2:Y:S02]  /*7ef0*/  SYNCS.PHASECHK.TRANS64.TRYWAIT P0, [R0+URZ], R3 ;  /* 0x00000003000075a7 */ /* 0x0022a400080011ff */
[----:B--2---:R-:W-:Y:S05]  /*7f00*/  @!P0 NANOSLEEP.SYNCS 0x989680 ;  /* 0x009896800000895d */ /* 0x004fea0003900000 */
[----:B------:R-:W2:Y:S02]  /*7f10*/  @!P0 SYNCS.PHASECHK.TRANS64 P0, [R0+URZ], R3 ;  /* 0x00000003000085a7 */ /* 0x000ea400080010ff */
[----:B--2---:R-:W-:Y:S05]  /*7f20*/  @!P0 BRA `(.L_x_146) ;  /* 0xfffffffc00f08947 */ /* 0x004fea000383ffff */
[----:B------:R-:W-:Y:S05]  /*7f30*/  BRA `(.L_x_147) ;  /* 0xffffffb800f87947 */ /* 0x000fea000383ffff */
.L_x_80:
[----:B------:R-:W-:-:S07]  /*7f40*/  MOV R0, UR8 ;  /* 0x0000000800007c02 */ /* 0x000fce0008000f00 */
.L_x_148:
[----:B-1----:R1:W2:Y:S02]  /*7f50*/  SYNCS.PHASECHK.TRANS64.TRYWAIT P1, [R0+URZ+0xe0], R3 ;  /* 0x0000e003000075a7 */ /* 0x0022a400080211ff */
[----:B--2---:R-:W-:Y:S05]  /*7f60*/  @!P1 NANOSLEEP.SYNCS 0x989680 ;  /* 0x009896800000995d */ /* 0x004fea0003900000 */
[----:B------:R-:W2:Y:S02]  /*7f70*/  @!P1 SYNCS.PHASECHK.TRANS64 P1, [R0+URZ+0xe0], R3 ;  /* 0x0000e003000095a7 */ /* 0x000ea400080210ff */
[----:B--2---:R-:W-:Y:S05]  /*7f80*/  @!P1 BRA `(.L_x_148) ;  /* 0xfffffffc00f09947 */ /* 0x004fea000383ffff */
[----:B------:R-:W-:Y:S05]  /*7f90*/  BRA `(.L_x_149) ;  /* 0xffffffbc00447947 */ /* 0x000fea000383ffff */
.L_x_85:
[----:B--2---:R2:W4:Y:S02]  /*7fa0*/  SYNCS.PHASECHK.TRANS64.TRYWAIT P0, [R0+URZ+0x60], R3 ;  /* 0x00006003000075a7 */ /* 0x00452400080011ff */
[----:B----4-:R-:W-:Y:S05]  /*7fb0*/  @!P0 NANOSLEEP.SYNCS 0x989680 ;  /* 0x009896800000895d */ /* 0x010fea0003900000 */
[----:B------:R-:W4:Y:S02]  /*7fc0*/  @!P0 SYNCS.PHASECHK.TRANS64 P0, [R0+URZ+0x60], R3 ;  /* 0x00006003000085a7 */ /* 0x000f2400080010ff */
[----:B----4-:R-:W-:Y:S05]  /*7fd0*/  @!P0 BRA `(.L_x_85) ;  /* 0xfffffffc00f08947 */ /* 0x010fea000383ffff */
[----:B------:R-:W-:Y:S05]  /*7fe0*/  BRA `(.L_x_150) ;  /* 0xffffffc000507947 */ /* 0x000fea000383ffff */
.L_x_88:
[----:B------:R-:W-:Y:S07]  /*7ff0*/  MOV R0, UR7 ;  /* 0x0000000700007c02 */ /* 0x000fee0008000f00 */
.L_x_151:
[----:B--2---:R2:W4:Y:S02]  /*8000*/  SYNCS.PHASECHK.TRANS64.TRYWAIT P0, [R0+URZ+0x58], R3 ;  /* 0x00005803000075a7 */ /* 0x00452400080011ff */
[----:B----4-:R-:W-:Y:S05]  /*8010*/  @!P0 NANOSLEEP.SYNCS 0x989680 ;  /* 0x009896800000895d */ /* 0x010fea0003900000 */
[----:B------:R-:W4:Y:S02]  /*8020*/  @!P0 SYNCS.PHASECHK.TRANS64 P0, [R0+URZ+0x58], R3 ;  /* 0x00005803000085a7 */ /* 0x000f2400080010ff */
[----:B----4-:R-:W-:Y:S05]  /*8030*/  @!P0 BRA `(.L_x_151) ;  /* 0xfffffffc00f08947 */ /* 0x010fea000383ffff */
[----:B------:R-:W-:Y:S05]  /*8040*/  BRA `(.L_x_87) ;  /* 0xffffffc400307947 */ /* 0x000fea000383ffff */
.L_x_91:
[----:B--2---:R-:W-:Y:S07]  /*8050*/  MOV R3, UR7 ;  /* 0x0000000700037c02 */ /* 0x004fee0008000f00 */
.L_x_152:
[----:B-1----:R1:W2:Y:S02]  /*8060*/  SYNCS.PHASECHK.TRANS64.TRYWAIT P0, [R3+URZ+0x40], R12 ;  /* 0x0000400c030075a7 */ /* 0x0022a400080011ff */
[----:B--2---:R-:W-:Y:S05]  /*8070*/  @!P0 NANOSLEEP.SYNCS 0x989680 ;  /* 0x009896800000895d */ /* 0x004fea0003900000 */
[----:B------:R-:W2:Y:S02]  /*8080*/  @!P0 SYNCS.PHASECHK.TRANS64 P0, [R3+URZ+0x40], R12 ;  /* 0x0000400c030085a7 */ /* 0x000ea400080010ff */
[----:B--2---:R-:W-:Y:S05]  /*8090*/  @!P0 BRA `(.L_x_152) ;  /* 0xfffffffc00f08947 */ /* 0x004fea000383ffff */
[----:B------:R-:W-:Y:S05]  /*80a0*/  BRA `(.L_x_153) ;  /* 0xffffffc400a87947 */ /* 0x000fea000383ffff */
.L_x_92:
[----:B------:R-:W-:Y:S07]  /*80b0*/  MOV R3, UR7 ;  /* 0x0000000700037c02 */ /* 0x000fee0008000f00 */
.L_x_154:
[----:B-1----:R1:W2:Y:S02]  /*80c0*/  SYNCS.PHASECHK.TRANS64.TRYWAIT P0, [R3+URZ+0x48], R12 ;  /* 0x0000480c030075a7 */ /* 0x0022a400080011ff */
[----:B--2---:R-:W-:Y:S05]  /*80d0*/  @!P0 NANOSLEEP.SYNCS 0x989680 ;  /* 0x009896800000895d */ /* 0x004fea0003900000 */
[----:B------:R-:W2:Y:S02]  /*80e0*/  @!P0 SYNCS.PHASECHK.TRANS64 P0, [R3+URZ+0x48], R12 ;  /* 0x0000480c030085a7 */ /* 0x000ea400080010ff */
[----:B--2---:R-:W-:Y:S05]  /*80f0*/  @!P0 BRA `(.L_x_154) ;  /* 0xfffffffc00f08947 */ /* 0x004fea000383ffff */
[----:B------:R-:W-:Y:S05]  /*8100*/  BRA `(.L_x_155) ;  /* 0xffffffc800407947 */ /* 0x000fea000383ffff */
.L_x_94:
[----:B------:R-:W-:-:S07]  /*8110*/  MOV R0, UR7 ;  /* 0x0000000700007c02 */ /* 0x000fce0008000f00 */
.L_x_156:
[----:B-1----:R1:W4:Y:S02]  /*8120*/  SYNCS.PHASECHK.TRANS64.TRYWAIT P0, [R0+URZ+0x40], R3 ;  /* 0x00004003000075a7 */ /* 0x00232400080011ff */
[----:B----4-:R-:W-:Y:S05]  /*8130*/  @!P0 NANOSLEEP.SYNCS 0x989680 ;  /* 0x009896800000895d */ /* 0x010fea0003900000 */
[----:B------:R-:W4:Y:S02]  /*8140*/  @!P0 SYNCS.PHASECHK.TRANS64 P0, [R0+URZ+0x40], R3 ;  /* 0x00004003000085a7 */ /* 0x000f2400080010ff */
[----:B----4-:R-:W-:Y:S05]  /*8150*/  @!P0 BRA `(.L_x_156) ;  /* 0xfffffffc00f08947 */ /* 0x010fea000383ffff */
[----:B------:R-:W-:Y:S05]  /*8160*/  BRA `(.L_x_157) ;  /* 0xffffffc800c87947 */ /* 0x000fea000383ffff */
.L_x_96:
[----:B--2---:R2:W3:Y:S02]  /*8170*/  SYNCS.PHASECHK.TRANS64.TRYWAIT P0, [R0+URZ+0x60], R3 ;  /* 0x00006003000075a7 */ /* 0x0044e400080011ff */
[----:B---3--:R-:W-:Y:S05]  /*8180*/  @!P0 NANOSLEEP.SYNCS 0x989680 ;  /* 0x009896800000895d */ /* 0x008fea0003900000 */
[----:B------:R-:W3:Y:S02]  /*8190*/  @!P0 SYNCS.PHASECHK.TRANS64 P0, [R0+URZ+0x60], R3 ;  /* 0x00006003000085a7 */ /* 0x000ee400080010ff */
[----:B---3--:R-:W-:Y:S05]  /*81a0*/  @!P0 BRA `(.L_x_96) ;  /* 0xfffffffc00f08947 */ /* 0x008fea000383ffff */
[----:B------:R-:W-:Y:S05]  /*81b0*/  BRA `(.L_x_158) ;  /* 0xffffffcc00907947 */ /* 0x000fea000383ffff */
.L_x_107:
[----:B-1----:R1:W3:Y:S02]  /*81c0*/  SYNCS.PHASECHK.TRANS64.TRYWAIT P1, [R3+URZ+0x30], R0 ;  /* 0x00003000030075a7 */ /* 0x0022e400080211ff */
[----:B---3--:R-:W-:Y:S05]  /*81d0*/  @!P1 NANOSLEEP.SYNCS 0x989680 ;  /* 0x009896800000995d */ /* 0x008fea0003900000 */
[----:B------:R-:W3:Y:S02]  /*81e0*/  @!P1 SYNCS.PHASECHK.TRANS64 P1, [R3+URZ+0x30], R0 ;  /* 0x00003000030095a7 */ /* 0x000ee400080210ff */
[----:B---3--:R-:W-:Y:S05]  /*81f0*/  @!P1 BRA `(.L_x_107) ;  /* 0xfffffffc00f09947 */ /* 0x008fea000383ffff */
[----:B------:R-:W-:Y:S05]  /*8200*/  BRA `(.L_x_106) ;  /* 0xffffffd800a47947 */ /* 0x000fea000383ffff */
.L_x_109:
[----:B----4-:R4:W1:Y:S02]  /*8210*/  SYNCS.PHASECHK.TRANS64.TRYWAIT P0, [R111+URZ+0x80], R4 ;  /* 0x000080046f0075a7 */ /* 0x01086400080011ff */
[----:B-1----:R-:W-:Y:S05]  /*8220*/  @!P0 NANOSLEEP.SYNCS 0x989680 ;  /* 0x009896800000895d */ /* 0x002fea0003900000 */
[----:B------:R-:W1:Y:S02]  /*8230*/  @!P0 SYNCS.PHASECHK.TRANS64 P0, [R111+URZ+0x80], R4 ;  /* 0x000080046f0085a7 */ /* 0x000e6400080010ff */
[----:B-1----:R-:W-:Y:S05]  /*8240*/  @!P0 BRA `(.L_x_109) ;  /* 0xfffffffc00f08947 */ /* 0x002fea000383ffff */
[----:B------:R-:W-:Y:S05]  /*8250*/  BRA `(.L_x_108) ;  /* 0xffffffd800f87947 */ /* 0x000fea000383ffff */
.L_x_117:
[----:B--2---:R2:W3:Y:S02]  /*8260*/  SYNCS.PHASECHK.TRANS64.TRYWAIT P0, [R125+URZ+0x30], R2 ;  /* 0x000030027d0075a7 */ /* 0x0044e400080011ff */
[----:B---3--:R-:W-:Y:S05]  /*8270*/  @!P0 NANOSLEEP.SYNCS 0x989680 ;  /* 0x009896800000895d */ /* 0x008fea0003900000 */
[----:B------:R-:W3:Y:S02]  /*8280*/  @!P0 SYNCS.PHASECHK.TRANS64 P0, [R125+URZ+0x30], R2 ;  /* 0x000030027d0085a7 */ /* 0x000ee400080010ff */
[----:B---3--:R-:W-:Y:S05]  /*8290*/  @!P0 BRA `(.L_x_117) ;  /* 0xfffffffc00f08947 */ /* 0x008fea000383ffff */
[----:B------:R-:W-:Y:S05]  /*82a0*/  BRA `(.L_x_116) ;  /* 0xffffffe400fc7947 */ /* 0x000fea000383ffff */
        .weak           $__internal_0_$__cuda_sm10x_tcgen05_guardrail_trap_col_being_dealloced_not_returned_by_alloc
        .type           $__internal_0_$__cuda_sm10x_tcgen05_guardrail_trap_col_being_dealloced_not_returned_by_alloc,@function
        .size           $__internal_0_$__cuda_sm10x_tcgen05_guardrail_trap_col_being_dealloced_not_returned_by_alloc,($__internal_1_$__cuda_sm10x_tcgen05_guardrail_trap_phase_invalid_during_alloc - $__internal_0_$__cuda_sm10x_tcgen05_guardrail_trap_col_being_dealloced_not_returned_by_alloc)
$__internal_0_$__cuda_sm10x_tcgen05_guardrail_trap_col_being_dealloced_not_returned_by_alloc:
[----:B------:R-:W-:Y:S05]  /*82b0*/  BPT.TRAP 0x1 ;  /* 0x000000040000795c */ /* 0x000fea0000300000 */
[----:B------:R-:W-:-:S04]  /*82c0*/  HFMA2 R3, -RZ, RZ, 0, 0 ;  /* 0x00000000ff037431 */ /* 0x000fc800000001ff */
[----:B------:R-:W-:Y:S05]  /*82d0*/  RET.REL.NODEC R2 `(_ZN7cutlass13device_kernelINS_4gemm6kernel13GemmUniversalIN4cute5tupleIJiiiiEEENS1_10collective13CollectiveMmaINS1_35MainloopSm100TmaUmmaWarpSpecializedILi3ELi2ELi4ENS5_IJNS4_1CILi2EEENSA_ILi1EEESC_EEEEENS5_IJNSA_ILi128EEESF_NSA_ILi64EEEEEENS_12float_e5m2_tENS5_IJlSC_lEEESI_SJ_NS4_8TiledMMAINS4_8MMA_AtomIJNS4_10MMA_TraitsINS4_25SM100_MMA_F8F6F4_2x1SM_SSEJSI_SI_fSF_SF_NS4_17integral_constantINS4_4UMMA5MajorELSQ_0EEESR_NSO_INSP_7ScaleInELSS_0EEEST_EEEEEENS4_6LayoutINS5_IJSC_SC_SC_EEENS5_IJNSA_ILi0EEESY_SY_EEEEENS5_IJNS4_10UnderscoreES11_S11_EEEEENS4_18SM100_TMA_2SM_LOADENS4_14ComposedLayoutINS4_7SwizzleILi2ELi4ELi3EEENS4_18smem_ptr_flag_bitsILi8EEENSW_INS5_IJNSA_ILi8EEESG_EEENS5_IJSG_SC_EEEEEEEvNS4_8identityES14_S1E_vS1F_EENS_8epilogue10collective18CollectiveEpilogueINS1H_23Sm100TmaWarpSpecializedILi2ELi2ELi32ELb0ELb0EEEJNS5_IJSG_SF_SG_EEENS5_IJNSW_ISG_SC_EENSW_INS5_IJNSA_ILi32EEESB_EEENS5_IJSC_SG_EEEEEEEESI_SJ_SI_SJ_NS1H_6fusion15FusionCallbacksIS1L_NS1T_17LinearCombinationISI_fSI_fLNS_15FloatRoundStyleE2EEES1M_S1S_JEEENS4_5SM1004TMEM4LOAD26SM100_TMEM_LOAD_32dp32b32xENS4_13SM90_TMA_LOADENS15_INS16_ILi1ELi4ELi3EEES19_NSW_INS5_IJS1A_S1O_EEENS5_IJS1O_SC_EEEEEEENS4_39AutoVectorizingCopyWithAssumedAlignmentILi128EEENS4_14SM90_TMA_STOREES28_S2A_S2A_EEEvvEEEEvNT_6ParamsE) ;  /* 0xffffff7c02487950 */ /* 0x000fea0003c3ffff */
        .weak           $__internal_1_$__cuda_sm10x_tcgen05_guardrail_trap_phase_invalid_during_alloc
        .type           $__internal_1_$__cuda_sm10x_tcgen05_guardrail_trap_phase_invalid_during_alloc,@function
        .size           $__internal_1_$__cuda_sm10x_tcgen05_guardrail_trap_phase_invalid_during_alloc,($__internal_2_$__cuda_sm10x_tcgen05_guardrail_trap_unallocated_columns_being_dealloced - $__internal_1_$__cuda_sm10x_tcgen05_guardrail_trap_phase_invalid_during_alloc)
$__internal_1_$__cuda_sm10x_tcgen05_guardrail_trap_phase_invalid_during_alloc:
[----:B------:R-:W-:Y:S05]  /*82e0*/  BPT.TRAP 0x1 ;  /* 0x000000040000795c */ /* 0x000fea0000300000 */
[----:B------:R-:W-:-:S04]  /*82f0*/  MOV R3, 0x0 ;  /* 0x0000000000037802 */ /* 0x000fc80000000f00 */
[----:B------:R-:W-:Y:S05]  /*8300*/  RET.REL.NODEC R2 `(_ZN7cutlass13device_kernelINS_4gemm6kernel13GemmUniversalIN4cute5tupleIJiiiiEEENS1_10collective13CollectiveMmaINS1_35MainloopSm100TmaUmmaWarpSpecializedILi3ELi2ELi4ENS5_IJNS4_1CILi2EEENSA_ILi1EEESC_EEEEENS5_IJNSA_ILi128EEESF_NSA_ILi64EEEEEENS_12float_e5m2_tENS5_IJlSC_lEEESI_SJ_NS4_8TiledMMAINS4_8MMA_AtomIJNS4_10MMA_TraitsINS4_25SM100_MMA_F8F6F4_2x1SM_SSEJSI_SI_fSF_SF_NS4_17integral_constantINS4_4UMMA5MajorELSQ_0EEESR_NSO_INSP_7ScaleInELSS_0EEEST_EEEEEENS4_6LayoutINS5_IJSC_SC_SC_EEENS5_IJNSA_ILi0EEESY_SY_EEEEENS5_IJNS4_10UnderscoreES11_S11_EEEEENS4_18SM100_TMA_2SM_LOADENS4_14ComposedLayoutINS4_7SwizzleILi2ELi4ELi3EEENS4_18smem_ptr_flag_bitsILi8EEENSW_INS5_IJNSA_ILi8EEESG_EEENS5_IJSG_SC_EEEEEEEvNS4_8identityES14_S1E_vS1F_EENS_8epilogue10collective18CollectiveEpilogueINS1H_23Sm100TmaWarpSpecializedILi2ELi2ELi32ELb0ELb0EEEJNS5_IJSG_SF_SG_EEENS5_IJNSW_ISG_SC_EENSW_INS5_IJNSA_ILi32EEESB_EEENS5_IJSC_SG_EEEEEEEESI_SJ_SI_SJ_NS1H_6fusion15FusionCallbacksIS1L_NS1T_17LinearCombinationISI_fSI_fLNS_15FloatRoundStyleE2EEES1M_S1S_JEEENS4_5SM1004TMEM4LOAD26SM100_TMEM_LOAD_32dp32b32xENS4_13SM90_TMA_LOADENS15_INS16_ILi1ELi4ELi3EEES19_NSW_INS5_IJS1A_S1O_EEENS5_IJS1O_SC_EEEEEEENS4_39AutoVectorizingCopyWithAssumedAlignmentILi128EEENS4_14SM90_TMA_STOREES28_S2A_S2A_EEEvvEEEEvNT_6ParamsE) ;  /* 0xffffff7c023c7950 */ /* 0x000fea0003c3ffff */
        .weak           $__internal_2_$__cuda_sm10x_tcgen05_guardrail_trap_unallocated_columns_being_dealloced
        .type           $__internal_2_$__cuda_sm10x_tcgen05_guardrail_trap_unallocated_columns_being_dealloced,@function
        .size           $__internal_2_$__cuda_sm10x_tcgen05_guardrail_trap_unallocated_columns_being_dealloced,(.L_x_160 - $__internal_2_$__cuda_sm10x_tcgen05_guardrail_trap_unallocated_columns_being_dealloced)
$__internal_2_$__cuda_sm10x_tcgen05_guardrail_trap_unallocated_columns_being_dealloced:
[----:B------:R-:W-:Y:S05]  /*8310*/  BPT.TRAP 0x1 ;  /* 0x000000040000795c */ /* 0x000fea0000300000 */
[----:B------:R-:W-:-:S04]  /*8320*/  HFMA2 R3, -RZ, RZ, 0, 0 ;  /* 0x00000000ff037431 */ /* 0x000fc800000001ff */
[----:B------:R-:W-:Y:S05]  /*8330*/  RET.REL.NODEC R2 `(_ZN7cutlass13device_kernelINS_4gemm6kernel13GemmUniversalIN4cute5tupleIJiiiiEEENS1_10collective13CollectiveMmaINS1_35MainloopSm100TmaUmmaWarpSpecializedILi3ELi2ELi4ENS5_IJNS4_1CILi2EEENSA_ILi1EEESC_EEEEENS5_IJNSA_ILi128EEESF_NSA_ILi64EEEEEENS_12float_e5m2_tENS5_IJlSC_lEEESI_SJ_NS4_8TiledMMAINS4_8MMA_AtomIJNS4_10MMA_TraitsINS4_25SM100_MMA_F8F6F4_2x1SM_SSEJSI_SI_fSF_SF_NS4_17integral_constantINS4_4UMMA5MajorELSQ_0EEESR_NSO_INSP_7ScaleInELSS_0EEEST_EEEEEENS4_6LayoutINS5_IJSC_SC_SC_EEENS5_IJNSA_ILi0EEESY_SY_EEEEENS5_IJNS4_10UnderscoreES11_S11_EEEEENS4_18SM100_TMA_2SM_LOADENS4_14ComposedLayoutINS4_7SwizzleILi2ELi4ELi3EEENS4_18smem_ptr_flag_bitsILi8EEENSW_INS5_IJNSA_ILi8EEESG_EEENS5_IJSG_SC_EEEEEEEvNS4_8identityES14_S1E_vS1F_EENS_8epilogue10collective18CollectiveEpilogueINS1H_23Sm100TmaWarpSpecializedILi2ELi2ELi32ELb0ELb0EEEJNS5_IJSG_SF_SG_EEENS5_IJNSW_ISG_SC_EENSW_INS5_IJNSA_ILi32EEESB_EEENS5_IJSC_SG_EEEEEEEESI_SJ_SI_SJ_NS1H_6fusion15FusionCallbacksIS1L_NS1T_17LinearCombinationISI_fSI_fLNS_15FloatRoundStyleE2EEES1M_S1S_JEEENS4_5SM1004TMEM4LOAD26SM100_TMEM_LOAD_32dp32b32xENS4_13SM90_TMA_LOADENS15_INS16_ILi1ELi4ELi3EEES19_NSW_INS5_IJS1A_S1O_EEENS5_IJS1O_SC_EEEEEEENS4_39AutoVectorizingCopyWithAssumedAlignmentILi128EEENS4_14SM90_TMA_STOREES28_S2A_S2A_EEEvvEEEEvNT_6ParamsE) ;  /* 0xffffff7c02307950 */ /* 0x000fea0003c3ffff */
.L_x_159:
[----:B------:R-:W-:-:S00]  /*8340*/  BRA `(.L_x_159) ;  /* 0xfffffffc00fc7947 */ /* 0x000fc0000383ffff */
[----:B------:R-:W-:-:S00]  /*8350*/  NOP ;  /* 0x0000000000007918 */ /* 0x000fc00000000000 */
        /* <DEDUP_REMOVED lines=10> */
.L_x_160:


//--------------------- .nv.global.init           --------------------------
	.section	.nv.global.init,"aw",@progbits
.nv.global.init:
	.type		$str$27,@object
	.size		$str$27,($str$28 - $str$27)
$str$27:
        /*0000*/ 	.byte	0x28, 0x61, 0x64, 0x64, 0x72, 0x65, 0x73, 0x73, 0x20, 0x26, 0x20, 0x6d, 0x61, 0x73, 0x6b, 0x29
        /*0010*/ 	.byte	0x20, 0x3d, 0x3d, 0x20, 0x30, 0x00
	.type		$str$28,@object
	.size		$str$28,($str$26 - $str$28)
$str$28:
        /*0016*/ 	.byte	0x2f, 0x74, 0x6d, 0x70, 0x2f, 0x63, 0x75, 0x74, 0x6c, 0x61, 0x73, 0x73, 0x5f, 0x73, 0x77, 0x65
        /*0026*/ 	.byte	0x65, 0x70, 0x5f, 0x73, 0x72, 0x63, 0x2f, 0x69, 0x6e, 0x63, 0x6c, 0x75, 0x64, 0x65, 0x2f, 0x63
        /*0036*/ 	.byte	0x75, 0x74, 0x65, 0x2f, 0x70, 0x6f, 0x69, 0x6e, 0x74, 0x65, 0x72, 0x5f, 0x66, 0x6c, 0x61, 0x67
        /*0046*/ 	.byte	0x67, 0x65, 0x64, 0x2e, 0x68, 0x70, 0x70, 0x00
	.type		$str$26,@object
	.size		$str$26,($str$25 - $str$26)
$str$26:
        /*004e*/ 	.byte	0x2f, 0x74, 0x6d, 0x70, 0x2f, 0x63, 0x75, 0x74, 0x6c, 0x61, 0x73, 0x73, 0x5f, 0x73, 0x77, 0x65
        /*005e*/ 	.byte	0x65, 0x70, 0x5f, 0x73, 0x72, 0x63, 0x2f, 0x69, 0x6e, 0x63, 0x6c, 0x75, 0x64, 0x65, 0x2f, 0x63
        /*006e*/ 	.byte	0x75, 0x74, 0x65, 0x2f, 0x61, 0x74, 0x6f, 0x6d, 0x2f, 0x63, 0x6f, 0x70, 0x79, 0x5f, 0x74, 0x72
        /*007e*/ 	.byte	0x61, 0x69, 0x74, 0x73, 0x5f, 0x73, 0x6d, 0x31, 0x30, 0x30, 0x2e, 0x68, 0x70, 0x70, 0x00
	.type		$str$25,@object
	.size		$str$25,(__unnamed_1 - $str$25)
$str$25:
        /*008d*/ 	.byte	0x28, 0x28, 0x75, 0x69, 0x6e, 0x74, 0x33, 0x32, 0x5f, 0x74, 0x28, 0x74, 0x68, 0x72, 0x65, 0x61
        /*009d*/ 	.byte	0x64, 0x49, 0x64, 0x78, 0x2e, 0x78, 0x29, 0x20, 0x2f, 0x20, 0x33, 0x32, 0x29, 0x20, 0x25, 0x20
        /*00ad*/ 	.byte	0x34, 0x29, 0x20, 0x3d, 0x3d, 0x20, 0x28, 0x28, 0x28, 0x74, 0x6d, 0x65, 0x6d, 0x5f, 0x61, 0x64
        /*00bd*/ 	.byte	0x64, 0x72, 0x20, 0x3e, 0x3e, 0x20, 0x31, 0x36, 0x29, 0x20, 0x2f, 0x20, 0x33, 0x32, 0x29, 0x20
        /*00cd*/ 	.byte	0x25, 0x20, 0x34, 0x29, 0x00
	.type		__unnamed_1,@object
	.size		__unnamed_1,(__unnamed_2 - __unnamed_1)
__unnamed_1:
        /*00d2*/ 	.byte	0x61, 0x75, 0x74, 0x6f, 0x20, 0x63, 0x75, 0x74, 0x65, 0x3a, 0x3a, 0x61, 0x73, 0x5f, 0x70, 0x6f
        /* <DEDUP_REMOVED lines=24> */
        /*0262*/ 	.byte	0x3a, 0x3a, 0x43, 0x3c, 0x34, 0x30, 0x39, 0x36, 0x3e, 0x3e, 0x3e, 0x3e, 0x5d, 0x00
	.type		__unnamed_2,@object
	.size		__unnamed_2,(.L_2 - __unnamed_2)
__unnamed_2:
        /* <DEDUP_REMOVED lines=40> */
        /*04f0*/ 	.byte	0x74, 0x65, 0x3a, 0x3a, 0x43, 0x3c, 0x30, 0x3e, 0x3e, 0x3e, 0x3e, 0x5d, 0x00
.L_2:


//--------------------- .nv.shared._ZN7cutlass13device_kernelINS_4gemm6kernel13GemmUniversalIN4cute5tupleIJiiiiEEENS1_10collective13CollectiveMmaINS1_35MainloopSm100TmaUmmaWarpSpecializedILi3ELi2ELi4ENS5_IJNS4_1CILi2EEENSA_ILi1EEESC_EEEEENS5_IJNSA_ILi128EEESF_NSA_ILi64EEEEEENS_12float_e5m2_tENS5_IJlSC_lEEESI_SJ_NS4_8TiledMMAINS4_8MMA_AtomIJNS4_10MMA_TraitsINS4_25SM100_MMA_F8F6F4_2x1SM_SSEJSI_SI_fSF_SF_NS4_17integral_constantINS4_4UMMA5MajorELSQ_0EEESR_NSO_INSP_7ScaleInELSS_0EEEST_EEEEEENS4_6LayoutINS5_IJSC_SC_SC_EEENS5_IJNSA_ILi0EEESY_SY_EEEEENS5_IJNS4_10UnderscoreES11_S11_EEEEENS4_18SM100_TMA_2SM_LOADENS4_14ComposedLayoutINS4_7SwizzleILi2ELi4ELi3EEENS4_18smem_ptr_flag_bitsILi8EEENSW_INS5_IJNSA_ILi8EEESG_EEENS5_IJSG_SC_EEEEEEEvNS4_8identityES14_S1E_vS1F_EENS_8epilogue10collective18CollectiveEpilogueINS1H_23Sm100TmaWarpSpecializedILi2ELi2ELi32ELb0ELb0EEEJNS5_IJSG_SF_SG_EEENS5_IJNSW_ISG_SC_EENSW_INS5_IJNSA_ILi32EEESB_EEENS5_IJSC_SG_EEEEEEEESI_SJ_SI_SJ_NS1H_6fusion15FusionCallbacksIS1L_NS1T_17LinearCombinationISI_fSI_fLNS_15FloatRoundStyleE2EEES1M_S1S_JEEENS4_5SM1004TMEM4LOAD26SM100_TMEM_LOAD_32dp32b32xENS4_13SM90_TMA_LOADENS15_INS16_ILi1ELi4ELi3EEES19_NSW_INS5_IJS1A_S1O_EEENS5_IJS1O_SC_EEEEEEENS4_39AutoVectorizingCopyWithAssumedAlignmentILi128EEENS4_14SM90_TMA_STOREES28_S2A_S2A_EEEvvEEEEvNT_6ParamsE --------------------------
	.section	.nv.shared._ZN7cutlass13device_kernelINS_4gemm6kernel13GemmUniversalIN4cute5tupleIJiiiiEEENS1_10collective13CollectiveMmaINS1_35MainloopSm100TmaUmmaWarpSpecializedILi3ELi2ELi4ENS5_IJNS4_1CILi2EEENSA_ILi1EEESC_EEEEENS5_IJNSA_ILi128EEESF_NSA_ILi64EEEEEENS_12float_e5m2_tENS5_IJlSC_lEEESI_SJ_NS4_8TiledMMAINS4_8MMA_AtomIJNS4_10MMA_TraitsINS4_25SM100_MMA_F8F6F4_2x1SM_SSEJSI_SI_fSF_SF_NS4_17integral_constantINS4_4UMMA5MajorELSQ_0EEESR_NSO_INSP_7ScaleInELSS_0EEEST_EEEEEENS4_6LayoutINS5_IJSC_SC_SC_EEENS5_IJNSA_ILi0EEESY_SY_EEEEENS5_IJNS4_10UnderscoreES11_S11_EEEEENS4_18SM100_TMA_2SM_LOADENS4_14ComposedLayoutINS4_7SwizzleILi2ELi4ELi3EEENS4_18smem_ptr_flag_bitsILi8EEENSW_INS5_IJNSA_ILi8EEESG_EEENS5_IJSG_SC_EEEEEEEvNS4_8identityES14_S1E_vS1F_EENS_8epilogue10collective18CollectiveEpilogueINS1H_23Sm100TmaWarpSpecializedILi2ELi2ELi32ELb0ELb0EEEJNS5_IJSG_SF_SG_EEENS5_IJNSW_ISG_SC_EENSW_INS5_IJNSA_ILi32EEESB_EEENS5_IJSC_SG_EEEEEEEESI_SJ_SI_SJ_NS1H_6fusion15FusionCallbacksIS1L_NS1T_17LinearCombinationISI_fSI_fLNS_15FloatRoundStyleE2EEES1M_S1S_JEEENS4_5SM1004TMEM4LOAD26SM100_TMEM_LOAD_32dp32b32xENS4_13SM90_TMA_LOADENS15_INS16_ILi1ELi4ELi3EEES19_NSW_INS5_IJS1A_S1O_EEENS5_IJS1O_SC_EEEEEEENS4_39AutoVectorizingCopyWithAssumedAlignmentILi128EEENS4_14SM90_TMA_STOREES28_S2A_S2A_EEEvvEEEEvNT_6ParamsE,"aw",@nobits
	.sectionflags	@""
	.align	16
	.zero		1024


//--------------------- .nv.shared.reserved.0     --------------------------
	.section	.nv.shared.reserved.0,"aw",@nobits
	.weak		__nv_reservedSMEM_offset_0_alias
	.size		__nv_reservedSMEM_offset_0_alias, 0, 64
	.other		__nv_reservedSMEM_offset_0_alias,@"STO_CUDA_RESERVED_SHARED STV_DEFAULT"
__nv_reservedSMEM_offset_0_alias:
	.zero		0
.nv.shared.reserved.0:
	.zero		64
	.weak		__nv_reservedSMEM_tcgen05_partition
	.type		__nv_reservedSMEM_tcgen05_partition,@object
	.size		__nv_reservedSMEM_tcgen05_partition,(.L_0 - __nv_reservedSMEM_tcgen05_partition)
__nv_reservedSMEM_tcgen05_partition:
	.zero		32
.L_0:


//--------------------- .nv.global                --------------------------
	.section	.nv.global,"aw",@nobits
.nv.global:
	.type		_ZN39_INTERNAL_e436d5f3_4_k_cu_b282072a_89344cute1_E,@object
	.size		_ZN39_INTERNAL_e436d5f3_4_k_cu_b282072a_89344cute1_E,(_ZN39_INTERNAL_e436d5f3_4_k_cu_b282072a_89344cuda3std3__45__cpo6cbeginE - _ZN39_INTERNAL_e436d5f3_4_k_cu_b282072a_89344cute1_E)
_ZN39_INTERNAL_e436d5f3_4_k_cu_b282072a_89344cute1_E:
	.zero		1
	.type		_ZN39_INTERNAL_e436d5f3_4_k_cu_b282072a_89344cuda3std3__45__cpo6cbeginE,@object
	.size		_ZN39_INTERNAL_e436d5f3_4_k_cu_b282072a_89344cuda3std3__45__cpo6cbeginE,(_ZN39_INTERNAL_e436d5f3_4_k_cu_b282072a_89344cuda3std3__48in_placeE - _ZN39_INTERNAL_e436d5f3_4_k_cu_b282072a_89344cuda3std3__45__cpo6cbeginE)
_ZN39_INTERNAL_e436d5f3_4_k_cu_b282072a_89344cuda3std3__45__cpo6cbeginE:
	.zero		1
	.type		_ZN39_INTERNAL_e436d5f3_4_k_cu_b282072a_89344cuda3std3__48in_placeE,@object
	.size		_ZN39_INTERNAL_e436d5f3_4_k_cu_b282072a_89344cuda3std3__48in_placeE,(_ZN39_INTERNAL_e436d5f3_4_k_cu_b282072a_89344cuda3std6ranges3__45__cpo9iter_moveE - _ZN39_INTERNAL_e436d5f3_4_k_cu_b282072a_89344cuda3std3__48in_placeE)
_ZN39_INTERNAL_e436d5f3_4_k_cu_b282072a_89344cuda3std3__48in_placeE:
	.zero		1
	.type		_ZN39_INTERNAL_e436d5f3_4_k_cu_b282072a_89344cuda3std6ranges3__45__cpo9iter_moveE,@object
	.size		_ZN39_INTERNAL_e436d5f3_4_k_cu_b282072a_89344cuda3std6ranges3__45__cpo9iter_moveE,(_ZN39_INTERNAL_e436d5f3_4_k_cu_b282072a_89344cuda3std3__45__cpo5beginE - _ZN39_INTERNAL_e436d5f3_4_k_cu_b282072a_89344cuda3std6ranges3__45__cpo9iter_moveE)
_ZN39_INTERNAL_e436d5f3_4_k_cu_b282072a_89344cuda3std6ranges3__45__cpo9iter_moveE:
	.zero		1
	.type		_ZN39_INTERNAL_e436d5f3_4_k_cu_b282072a_89344cuda3std3__45__cpo5beginE,@object
	.size		_ZN39_INTERNAL_e436d5f3_4_k_cu_b282072a_89344cuda3std3__45__cpo5beginE,(_ZN39_INTERNAL_e436d5f3_4_k_cu_b282072a_89344cuda3std3__441_GLOBAL__N__e436d5f3_4_k_cu_b282072a_89346ignoreE - _ZN39_INTERNAL_e436d5f3_4_k_cu_b282072a_89344cuda3std3__45__cpo5beginE)
_ZN39_INTERNAL_e436d5f3_4_k_cu_b282072a_89344cuda3std3__45__cpo5beginE:
	.zero		1
	.type		_ZN39_INTERNAL_e436d5f3_4_k_cu_b282072a_89344cuda3std3__441_GLOBAL__N__e436d5f3_4_k_cu_b282072a_89346ignoreE,@object
	.size		_ZN39_INTERNAL_e436d5f3_4_k_cu_b282072a_89344cuda3std3__441_GLOBAL__N__e436d5f3_4_k_cu_b282072a_89346ignoreE,(_ZN39_INTERNAL_e436d5f3_4_k_cu_b282072a_89344cute7productE - _ZN39_INTERNAL_e436d5f3_4_k_cu_b282072a_89344cuda3std3__441_GLOBAL__N__e436d5f3_4_k_cu_b282072a_89346ignoreE)
_ZN39_INTERNAL_e436d5f3_4_k_cu_b282072a_89344cuda3std3__441_GLOBAL__N__e436d5f3_4_k_cu_b282072a_89346ignoreE:
	.zero		1
	.type		_ZN39_INTERNAL_e436d5f3_4_k_cu_b282072a_89344cute7productE,@object
	.size		_ZN39_INTERNAL_e436d5f3_4_k_cu_b282072a_89344cute7productE,(_ZN39_INTERNAL_e436d5f3_4_k_cu_b282072a_89344cuda3std3__45__cpo3endE - _ZN39_INTERNAL_e436d5f3_4_k_cu_b282072a_89344cute7productE)
_ZN39_INTERNAL_e436d5f3_4_k_cu_b282072a_89344cute7productE:
	.zero		1
	.type		_ZN39_INTERNAL_e436d5f3_4_k_cu_b282072a_89344cuda3std3__45__cpo3endE,@object
	.size		_ZN39_INTERNAL_e436d5f3_4_k_cu_b282072a_89344cuda3std3__45__cpo3endE,(_ZN39_INTERNAL_e436d5f3_4_k_cu_b282072a_89344cuda3std3__419piecewise_constructE - _ZN39_INTERNAL_e436d5f3_4_k_cu_b282072a_89344cuda3std3__45__cpo3endE)
_ZN39_INTERNAL_e436d5f3_4_k_cu_b282072a_89344cuda3std3__45__cpo3endE:
	.zero		1
	.type		_ZN39_INTERNAL_e436d5f3_4_k_cu_b282072a_89344cuda3std3__419piecewise_constructE,@object
	.size		_ZN39_INTERNAL_e436d5f3_4_k_cu_b282072a_89344cuda3std3__419piecewise_constructE,(_ZN39_INTERNAL_e436d5f3_4_k_cu_b282072a_89344cuda3std3__45__cpo4cendE - _ZN39_INTERNAL_e436d5f3_4_k_cu_b282072a_89344cuda3std3__419piecewise_constructE)
_ZN39_INTERNAL_e436d5f3_4_k_cu_b282072a_89344cuda3std3__419piecewise_constructE:
	.zero		1
	.type		_ZN39_INTERNAL_e436d5f3_4_k_cu_b282072a_89344cuda3std3__45__cpo4cendE,@object
	.size		_ZN39_INTERNAL_e436d5f3_4_k_cu_b282072a_89344cuda3std3__45__cpo4cendE,(_ZN39_INTERNAL_e436d5f3_4_k_cu_b282072a_89344cuda3std6ranges3__45__cpo4swapE - _ZN39_INTERNAL_e436d5f3_4_k_cu_b282072a_89344cuda3std3__45__cpo4cendE)
_ZN39_INTERNAL_e436d5f3_4_k_cu_b282072a_89344cuda3std3__45__cpo4cendE:
	.zero		1
	.type		_ZN39_INTERNAL_e436d5f3_4_k_cu_b282072a_89344cuda3std6ranges3__45__cpo4swapE,@object
	.size		_ZN39_INTERNAL_e436d5f3_4_k_cu_b282072a_89344cuda3std6ranges3__45__cpo4swapE,(.L_10 - _ZN39_INTERNAL_e436d5f3_4_k_cu_b282072a_89344cuda3std6ranges3__45__cpo4swapE)
_ZN39_INTERNAL_e436d5f3_4_k_cu_b282072a_89344cuda3std6ranges3__45__cpo4swapE:
	.zero		1
.L_10:


//--------------------- .nv.constant0._ZN7cutlass13device_kernelINS_4gemm6kernel13GemmUniversalIN4cute5tupleIJiiiiEEENS1_10collective13CollectiveMmaINS1_35MainloopSm100TmaUmmaWarpSpecializedILi3ELi2ELi4ENS5_IJNS4_1CILi2EEENSA_ILi1EEESC_EEEEENS5_IJNSA_ILi128EEESF_NSA_ILi64EEEEEENS_12float_e5m2_tENS5_IJlSC_lEEESI_SJ_NS4_8TiledMMAINS4_8MMA_AtomIJNS4_10MMA_TraitsINS4_25SM100_MMA_F8F6F4_2x1SM_SSEJSI_SI_fSF_SF_NS4_17integral_constantINS4_4UMMA5MajorELSQ_0EEESR_NSO_INSP_7ScaleInELSS_0EEEST_EEEEEENS4_6LayoutINS5_IJSC_SC_SC_EEENS5_IJNSA_ILi0EEESY_SY_EEEEENS5_IJNS4_10UnderscoreES11_S11_EEEEENS4_18SM100_TMA_2SM_LOADENS4_14ComposedLayoutINS4_7SwizzleILi2ELi4ELi3EEENS4_18smem_ptr_flag_bitsILi8EEENSW_INS5_IJNSA_ILi8EEESG_EEENS5_IJSG_SC_EEEEEEEvNS4_8identityES14_S1E_vS1F_EENS_8epilogue10collective18CollectiveEpilogueINS1H_23Sm100TmaWarpSpecializedILi2ELi2ELi32ELb0ELb0EEEJNS5_IJSG_SF_SG_EEENS5_IJNSW_ISG_SC_EENSW_INS5_IJNSA_ILi32EEESB_EEENS5_IJSC_SG_EEEEEEEESI_SJ_SI_SJ_NS1H_6fusion15FusionCallbacksIS1L_NS1T_17LinearCombinationISI_fSI_fLNS_15FloatRoundStyleE2EEES1M_S1S_JEEENS4_5SM1004TMEM4LOAD26SM100_TMEM_LOAD_32dp32b32xENS4_13SM90_TMA_LOADENS15_INS16_ILi1ELi4ELi3EEES19_NSW_INS5_IJS1A_S1O_EEENS5_IJS1O_SC_EEEEEEENS4_39AutoVectorizingCopyWithAssumedAlignmentILi128EEENS4_14SM90_TMA_STOREES28_S2A_S2A_EEEvvEEEEvNT_6ParamsE --------------------------
	.section	.nv.constant0._ZN7cutlass13device_kernelINS_4gemm6kernel13GemmUniversalIN4cute5tupleIJiiiiEEENS1_10collective13CollectiveMmaINS1_35MainloopSm100TmaUmmaWarpSpecializedILi3ELi2ELi4ENS5_IJNS4_1CILi2EEENSA_ILi1EEESC_EEEEENS5_IJNSA_ILi128EEESF_NSA_ILi64EEEEEENS_12float_e5m2_tENS5_IJlSC_lEEESI_SJ_NS4_8TiledMMAINS4_8MMA_AtomIJNS4_10MMA_TraitsINS4_25SM100_MMA_F8F6F4_2x1SM_SSEJSI_SI_fSF_SF_NS4_17integral_constantINS4_4UMMA5MajorELSQ_0EEESR_NSO_INSP_7ScaleInELSS_0EEEST_EEEEEENS4_6LayoutINS5_IJSC_SC_SC_EEENS5_IJNSA_ILi0EEESY_SY_EEEEENS5_IJNS4_10UnderscoreES11_S11_EEEEENS4_18SM100_TMA_2SM_LOADENS4_14ComposedLayoutINS4_7SwizzleILi2ELi4ELi3EEENS4_18smem_ptr_flag_bitsILi8EEENSW_INS5_IJNSA_ILi8EEESG_EEENS5_IJSG_SC_EEEEEEEvNS4_8identityES14_S1E_vS1F_EENS_8epilogue10collective18CollectiveEpilogueINS1H_23Sm100TmaWarpSpecializedILi2ELi2ELi32ELb0ELb0EEEJNS5_IJSG_SF_SG_EEENS5_IJNSW_ISG_SC_EENSW_INS5_IJNSA_ILi32EEESB_EEENS5_IJSC_SG_EEEEEEEESI_SJ_SI_SJ_NS1H_6fusion15FusionCallbacksIS1L_NS1T_17LinearCombinationISI_fSI_fLNS_15FloatRoundStyleE2EEES1M_S1S_JEEENS4_5SM1004TMEM4LOAD26SM100_TMEM_LOAD_32dp32b32xENS4_13SM90_TMA_LOADENS15_INS16_ILi1ELi4ELi3EEES19_NSW_INS5_IJS1A_S1O_EEENS5_IJS1O_SC_EEEEEEENS4_39AutoVectorizingCopyWithAssumedAlignmentILi128EEENS4_14SM90_TMA_STOREES28_S2A_S2A_EEEvvEEEEvNT_6ParamsE,"a",@progbits
	.sectionflags	@""
	.align	4
.nv.constant0._ZN7cutlass13device_kernelINS_4gemm6kernel13GemmUniversalIN4cute5tupleIJiiiiEEENS1_10collective13CollectiveMmaINS1_35MainloopSm100TmaUmmaWarpSpecializedILi3ELi2ELi4ENS5_IJNS4_1CILi2EEENSA_ILi1EEESC_EEEEENS5_IJNSA_ILi128EEESF_NSA_ILi64EEEEEENS_12float_e5m2_tENS5_IJlSC_lEEESI_SJ_NS4_8TiledMMAINS4_8MMA_AtomIJNS4_10MMA_TraitsINS4_25SM100_MMA_F8F6F4_2x1SM_SSEJSI_SI_fSF_SF_NS4_17integral_constantINS4_4UMMA5MajorELSQ_0EEESR_NSO_INSP_7ScaleInELSS_0EEEST_EEEEEENS4_6LayoutINS5_IJSC_SC_SC_EEENS5_IJNSA_ILi0EEESY_SY_EEEEENS5_IJNS4_10UnderscoreES11_S11_EEEEENS4_18SM100_TMA_2SM_LOADENS4_14ComposedLayoutINS4_7SwizzleILi2ELi4ELi3EEENS4_18smem_ptr_flag_bitsILi8EEENSW_INS5_IJNSA_ILi8EEESG_EEENS5_IJSG_SC_EEEEEEEvNS4_8identityES14_S1E_vS1F_EENS_8epilogue10collective18CollectiveEpilogueINS1H_23Sm100TmaWarpSpecializedILi2ELi2ELi32ELb0ELb0EEEJNS5_IJSG_SF_SG_EEENS5_IJNSW_ISG_SC_EENSW_INS5_IJNSA_ILi32EEESB_EEENS5_IJSC_SG_EEEEEEEESI_SJ_SI_SJ_NS1H_6fusion15FusionCallbacksIS1L_NS1T_17LinearCombinationISI_fSI_fLNS_15FloatRoundStyleE2EEES1M_S1S_JEEENS4_5SM1004TMEM4LOAD26SM100_TMEM_LOAD_32dp32b32xENS4_13SM90_TMA_LOADENS15_INS16_ILi1ELi4ELi3EEES19_NSW_INS5_IJS1A_S1O_EEENS5_IJS1O_SC_EEEEEEENS4_39AutoVectorizingCopyWithAssumedAlignmentILi128EEENS4_14SM90_TMA_STOREES28_S2A_S2A_EEEvvEEEEvNT_6ParamsE:
	.zero		2944


//--------------------- SYMBOLS --------------------------

	.type		.nv.reservedSmem.offset0,@object
	.size		.nv.reservedSmem.offset0,0x4
	.type		.nv.reservedSmem.cap,@object
	.size		.nv.reservedSmem.cap,0x4
	.type		__assertfail,@function
